//
// Generated by NVIDIA NVVM Compiler
//
// Compiler Build ID: CL-36424714
// Cuda compilation tools, release 13.0, V13.0.88
// Based on NVVM 20.0.0
//

.version 9.0
.target sm_100
.address_size 64

	// .globl	_Z17f0_LFA_cudaKernelPdS_S_S_S_S_S_S_S_S_S_S_S_S_S_S_S_S_S_PiS0_S_S_S_iiiidi
.func  (.param .align 16 .b8 func_retval0[16]) __internal_trig_reduction_slowpathd
(
	.param .b64 __internal_trig_reduction_slowpathd_param_0
)
;
.global .align 8 .b8 __cudart_i2opi_d[144] = {8, 93, 141, 31, 177, 95, 251, 107, 234, 146, 82, 138, 247, 57, 7, 61, 123, 241, 229, 235, 199, 186, 39, 117, 45, 234, 95, 158, 102, 63, 70, 79, 183, 9, 203, 39, 207, 126, 54, 109, 31, 109, 10, 90, 139, 17, 47, 239, 15, 152, 5, 222, 255, 151, 248, 31, 59, 40, 249, 189, 139, 95, 132, 156, 244, 57, 83, 131, 57, 214, 145, 57, 65, 126, 95, 180, 38, 112, 156, 233, 132, 68, 187, 46, 245, 53, 130, 232, 62, 167, 41, 177, 28, 235, 29, 254, 28, 146, 209, 9, 234, 46, 73, 6, 224, 210, 77, 66, 58, 110, 36, 183, 97, 197, 187, 222, 171, 99, 81, 254, 65, 144, 67, 60, 153, 149, 98, 219, 192, 221, 52, 245, 209, 87, 39, 252, 41, 21, 68, 78, 110, 131, 249, 162};

.visible .entry _Z17f0_LFA_cudaKernelPdS_S_S_S_S_S_S_S_S_S_S_S_S_S_S_S_S_S_PiS0_S_S_S_iiiidi(
	.param .u64 .ptr .align 1 _Z17f0_LFA_cudaKernelPdS_S_S_S_S_S_S_S_S_S_S_S_S_S_S_S_S_S_PiS0_S_S_S_iiiidi_param_0,
	.param .u64 .ptr .align 1 _Z17f0_LFA_cudaKernelPdS_S_S_S_S_S_S_S_S_S_S_S_S_S_S_S_S_S_PiS0_S_S_S_iiiidi_param_1,
	.param .u64 .ptr .align 1 _Z17f0_LFA_cudaKernelPdS_S_S_S_S_S_S_S_S_S_S_S_S_S_S_S_S_S_PiS0_S_S_S_iiiidi_param_2,
	.param .u64 .ptr .align 1 _Z17f0_LFA_cudaKernelPdS_S_S_S_S_S_S_S_S_S_S_S_S_S_S_S_S_S_PiS0_S_S_S_iiiidi_param_3,
	.param .u64 .ptr .align 1 _Z17f0_LFA_cudaKernelPdS_S_S_S_S_S_S_S_S_S_S_S_S_S_S_S_S_S_PiS0_S_S_S_iiiidi_param_4,
	.param .u64 .ptr .align 1 _Z17f0_LFA_cudaKernelPdS_S_S_S_S_S_S_S_S_S_S_S_S_S_S_S_S_S_PiS0_S_S_S_iiiidi_param_5,
	.param .u64 .ptr .align 1 _Z17f0_LFA_cudaKernelPdS_S_S_S_S_S_S_S_S_S_S_S_S_S_S_S_S_S_PiS0_S_S_S_iiiidi_param_6,
	.param .u64 .ptr .align 1 _Z17f0_LFA_cudaKernelPdS_S_S_S_S_S_S_S_S_S_S_S_S_S_S_S_S_S_PiS0_S_S_S_iiiidi_param_7,
	.param .u64 .ptr .align 1 _Z17f0_LFA_cudaKernelPdS_S_S_S_S_S_S_S_S_S_S_S_S_S_S_S_S_S_PiS0_S_S_S_iiiidi_param_8,
	.param .u64 .ptr .align 1 _Z17f0_LFA_cudaKernelPdS_S_S_S_S_S_S_S_S_S_S_S_S_S_S_S_S_S_PiS0_S_S_S_iiiidi_param_9,
	.param .u64 .ptr .align 1 _Z17f0_LFA_cudaKernelPdS_S_S_S_S_S_S_S_S_S_S_S_S_S_S_S_S_S_PiS0_S_S_S_iiiidi_param_10,
	.param .u64 .ptr .align 1 _Z17f0_LFA_cudaKernelPdS_S_S_S_S_S_S_S_S_S_S_S_S_S_S_S_S_S_PiS0_S_S_S_iiiidi_param_11,
	.param .u64 .ptr .align 1 _Z17f0_LFA_cudaKernelPdS_S_S_S_S_S_S_S_S_S_S_S_S_S_S_S_S_S_PiS0_S_S_S_iiiidi_param_12,
	.param .u64 .ptr .align 1 _Z17f0_LFA_cudaKernelPdS_S_S_S_S_S_S_S_S_S_S_S_S_S_S_S_S_S_PiS0_S_S_S_iiiidi_param_13,
	.param .u64 .ptr .align 1 _Z17f0_LFA_cudaKernelPdS_S_S_S_S_S_S_S_S_S_S_S_S_S_S_S_S_S_PiS0_S_S_S_iiiidi_param_14,
	.param .u64 .ptr .align 1 _Z17f0_LFA_cudaKernelPdS_S_S_S_S_S_S_S_S_S_S_S_S_S_S_S_S_S_PiS0_S_S_S_iiiidi_param_15,
	.param .u64 .ptr .align 1 _Z17f0_LFA_cudaKernelPdS_S_S_S_S_S_S_S_S_S_S_S_S_S_S_S_S_S_PiS0_S_S_S_iiiidi_param_16,
	.param .u64 .ptr .align 1 _Z17f0_LFA_cudaKernelPdS_S_S_S_S_S_S_S_S_S_S_S_S_S_S_S_S_S_PiS0_S_S_S_iiiidi_param_17,
	.param .u64 .ptr .align 1 _Z17f0_LFA_cudaKernelPdS_S_S_S_S_S_S_S_S_S_S_S_S_S_S_S_S_S_PiS0_S_S_S_iiiidi_param_18,
	.param .u64 .ptr .align 1 _Z17f0_LFA_cudaKernelPdS_S_S_S_S_S_S_S_S_S_S_S_S_S_S_S_S_S_PiS0_S_S_S_iiiidi_param_19,
	.param .u64 .ptr .align 1 _Z17f0_LFA_cudaKernelPdS_S_S_S_S_S_S_S_S_S_S_S_S_S_S_S_S_S_PiS0_S_S_S_iiiidi_param_20,
	.param .u64 .ptr .align 1 _Z17f0_LFA_cudaKernelPdS_S_S_S_S_S_S_S_S_S_S_S_S_S_S_S_S_S_PiS0_S_S_S_iiiidi_param_21,
	.param .u64 .ptr .align 1 _Z17f0_LFA_cudaKernelPdS_S_S_S_S_S_S_S_S_S_S_S_S_S_S_S_S_S_PiS0_S_S_S_iiiidi_param_22,
	.param .u64 .ptr .align 1 _Z17f0_LFA_cudaKernelPdS_S_S_S_S_S_S_S_S_S_S_S_S_S_S_S_S_S_PiS0_S_S_S_iiiidi_param_23,
	.param .u32 _Z17f0_LFA_cudaKernelPdS_S_S_S_S_S_S_S_S_S_S_S_S_S_S_S_S_S_PiS0_S_S_S_iiiidi_param_24,
	.param .u32 _Z17f0_LFA_cudaKernelPdS_S_S_S_S_S_S_S_S_S_S_S_S_S_S_S_S_S_PiS0_S_S_S_iiiidi_param_25,
	.param .u32 _Z17f0_LFA_cudaKernelPdS_S_S_S_S_S_S_S_S_S_S_S_S_S_S_S_S_S_PiS0_S_S_S_iiiidi_param_26,
	.param .u32 _Z17f0_LFA_cudaKernelPdS_S_S_S_S_S_S_S_S_S_S_S_S_S_S_S_S_S_PiS0_S_S_S_iiiidi_param_27,
	.param .f64 _Z17f0_LFA_cudaKernelPdS_S_S_S_S_S_S_S_S_S_S_S_S_S_S_S_S_S_PiS0_S_S_S_iiiidi_param_28,
	.param .u32 _Z17f0_LFA_cudaKernelPdS_S_S_S_S_S_S_S_S_S_S_S_S_S_S_S_S_S_PiS0_S_S_S_iiiidi_param_29
)
{
	.reg .pred 	%p<37>;
	.reg .b32 	%r<116>;
	.reg .b64 	%rd<169>;
	.reg .b64 	%fd<550>;

	ld.param.u64 	%rd19, [_Z17f0_LFA_cudaKernelPdS_S_S_S_S_S_S_S_S_S_S_S_S_S_S_S_S_S_PiS0_S_S_S_iiiidi_param_0];
	ld.param.u64 	%rd20, [_Z17f0_LFA_cudaKernelPdS_S_S_S_S_S_S_S_S_S_S_S_S_S_S_S_S_S_PiS0_S_S_S_iiiidi_param_1];
	ld.param.u64 	%rd21, [_Z17f0_LFA_cudaKernelPdS_S_S_S_S_S_S_S_S_S_S_S_S_S_S_S_S_S_PiS0_S_S_S_iiiidi_param_2];
	ld.param.u64 	%rd22, [_Z17f0_LFA_cudaKernelPdS_S_S_S_S_S_S_S_S_S_S_S_S_S_S_S_S_S_PiS0_S_S_S_iiiidi_param_3];
	ld.param.u64 	%rd28, [_Z17f0_LFA_cudaKernelPdS_S_S_S_S_S_S_S_S_S_S_S_S_S_S_S_S_S_PiS0_S_S_S_iiiidi_param_4];
	ld.param.u64 	%rd29, [_Z17f0_LFA_cudaKernelPdS_S_S_S_S_S_S_S_S_S_S_S_S_S_S_S_S_S_PiS0_S_S_S_iiiidi_param_5];
	ld.param.u64 	%rd30, [_Z17f0_LFA_cudaKernelPdS_S_S_S_S_S_S_S_S_S_S_S_S_S_S_S_S_S_PiS0_S_S_S_iiiidi_param_6];
	ld.param.u64 	%rd31, [_Z17f0_LFA_cudaKernelPdS_S_S_S_S_S_S_S_S_S_S_S_S_S_S_S_S_S_PiS0_S_S_S_iiiidi_param_7];
	ld.param.u64 	%rd32, [_Z17f0_LFA_cudaKernelPdS_S_S_S_S_S_S_S_S_S_S_S_S_S_S_S_S_S_PiS0_S_S_S_iiiidi_param_8];
	ld.param.u64 	%rd33, [_Z17f0_LFA_cudaKernelPdS_S_S_S_S_S_S_S_S_S_S_S_S_S_S_S_S_S_PiS0_S_S_S_iiiidi_param_9];
	ld.param.u64 	%rd34, [_Z17f0_LFA_cudaKernelPdS_S_S_S_S_S_S_S_S_S_S_S_S_S_S_S_S_S_PiS0_S_S_S_iiiidi_param_10];
	ld.param.u64 	%rd35, [_Z17f0_LFA_cudaKernelPdS_S_S_S_S_S_S_S_S_S_S_S_S_S_S_S_S_S_PiS0_S_S_S_iiiidi_param_11];
	ld.param.u64 	%rd36, [_Z17f0_LFA_cudaKernelPdS_S_S_S_S_S_S_S_S_S_S_S_S_S_S_S_S_S_PiS0_S_S_S_iiiidi_param_12];
	ld.param.u64 	%rd37, [_Z17f0_LFA_cudaKernelPdS_S_S_S_S_S_S_S_S_S_S_S_S_S_S_S_S_S_PiS0_S_S_S_iiiidi_param_13];
	ld.param.u64 	%rd38, [_Z17f0_LFA_cudaKernelPdS_S_S_S_S_S_S_S_S_S_S_S_S_S_S_S_S_S_PiS0_S_S_S_iiiidi_param_14];
	ld.param.u64 	%rd39, [_Z17f0_LFA_cudaKernelPdS_S_S_S_S_S_S_S_S_S_S_S_S_S_S_S_S_S_PiS0_S_S_S_iiiidi_param_15];
	ld.param.u64 	%rd40, [_Z17f0_LFA_cudaKernelPdS_S_S_S_S_S_S_S_S_S_S_S_S_S_S_S_S_S_PiS0_S_S_S_iiiidi_param_16];
	ld.param.u64 	%rd41, [_Z17f0_LFA_cudaKernelPdS_S_S_S_S_S_S_S_S_S_S_S_S_S_S_S_S_S_PiS0_S_S_S_iiiidi_param_17];
	ld.param.u64 	%rd42, [_Z17f0_LFA_cudaKernelPdS_S_S_S_S_S_S_S_S_S_S_S_S_S_S_S_S_S_PiS0_S_S_S_iiiidi_param_18];
	ld.param.u32 	%r37, [_Z17f0_LFA_cudaKernelPdS_S_S_S_S_S_S_S_S_S_S_S_S_S_S_S_S_S_PiS0_S_S_S_iiiidi_param_24];
	ld.param.u32 	%r111, [_Z17f0_LFA_cudaKernelPdS_S_S_S_S_S_S_S_S_S_S_S_S_S_S_S_S_S_PiS0_S_S_S_iiiidi_param_25];
	ld.param.u32 	%r40, [_Z17f0_LFA_cudaKernelPdS_S_S_S_S_S_S_S_S_S_S_S_S_S_S_S_S_S_PiS0_S_S_S_iiiidi_param_27];
	ld.param.u32 	%r41, [_Z17f0_LFA_cudaKernelPdS_S_S_S_S_S_S_S_S_S_S_S_S_S_S_S_S_S_PiS0_S_S_S_iiiidi_param_29];
	cvta.to.global.u64 	%rd1, %rd35;
	cvta.to.global.u64 	%rd2, %rd34;
	cvta.to.global.u64 	%rd3, %rd31;
	cvta.to.global.u64 	%rd4, %rd30;
	cvta.to.global.u64 	%rd5, %rd33;
	cvta.to.global.u64 	%rd6, %rd32;
	cvta.to.global.u64 	%rd7, %rd29;
	cvta.to.global.u64 	%rd8, %rd28;
	cvta.to.global.u64 	%rd9, %rd42;
	cvta.to.global.u64 	%rd10, %rd41;
	cvta.to.global.u64 	%rd11, %rd40;
	cvta.to.global.u64 	%rd12, %rd39;
	cvta.to.global.u64 	%rd13, %rd38;
	cvta.to.global.u64 	%rd14, %rd37;
	cvta.to.global.u64 	%rd15, %rd36;
	mov.u32 	%r42, %tid.x;
	mov.u32 	%r43, %ctaid.x;
	mov.u32 	%r44, %ntid.x;
	mad.lo.s32 	%r1, %r43, %r44, %r42;
	setp.ge.s32 	%p1, %r1, %r37;
	@%p1 bra 	$L__BB0_51;
	setp.ne.s32 	%p2, %r41, 1;
	@%p2 bra 	$L__BB0_3;
	mul.wide.s32 	%rd43, %r1, 8;
	add.s64 	%rd44, %rd15, %rd43;
	mov.b64 	%rd45, 4607182418800017408;
	st.global.u64 	[%rd44], %rd45;
	add.s64 	%rd46, %rd14, %rd43;
	mov.b64 	%rd47, 0;
	st.global.u64 	[%rd46], %rd47;
	add.s64 	%rd48, %rd13, %rd43;
	st.global.u64 	[%rd48], %rd47;
	add.s64 	%rd49, %rd12, %rd43;
	st.global.u64 	[%rd49], %rd47;
$L__BB0_3:
	setp.lt.s32 	%p3, %r111, 1;
	mov.f64 	%fd523, 0d3FF0000000000000;
	mov.f64 	%fd520, 0d0000000000000000;
	mov.f64 	%fd521, %fd520;
	mov.f64 	%fd522, %fd520;
	@%p3 bra 	$L__BB0_27;
	ld.param.f64 	%fd475, [_Z17f0_LFA_cudaKernelPdS_S_S_S_S_S_S_S_S_S_S_S_S_S_S_S_S_S_PiS0_S_S_S_iiiidi_param_28];
	setp.eq.s32 	%p4, %r41, 1;
	neg.f64 	%fd1, %fd475;
	@%p4 bra 	$L__BB0_15;
	mov.f64 	%fd522, 0d0000000000000000;
	mov.f64 	%fd523, 0d3FF0000000000000;
	mov.b32 	%r104, 0;
	mov.f64 	%fd521, %fd522;
	mov.f64 	%fd520, %fd522;
$L__BB0_6:
	mad.lo.s32 	%r46, %r104, %r37, %r1;
	mul.wide.s32 	%rd50, %r46, 8;
	add.s64 	%rd51, %rd11, %rd50;
	ld.global.f64 	%fd11, [%rd51];
	add.s64 	%rd52, %rd10, %rd50;
	ld.global.f64 	%fd12, [%rd52];
	mul.f64 	%fd148, %fd12, %fd12;
	fma.rn.f64 	%fd149, %fd11, %fd11, %fd148;
	add.s64 	%rd53, %rd9, %rd50;
	ld.global.f64 	%fd13, [%rd53];
	fma.rn.f64 	%fd14, %fd13, %fd13, %fd149;
	setp.eq.f64 	%p5, %fd14, 0d0000000000000000;
	@%p5 bra 	$L__BB0_14;
	sqrt.rn.f64 	%fd150, %fd14;
	mul.f64 	%fd151, %fd150, %fd1;
	mul.f64 	%fd152, %fd151, 0d41AFE3D88346E69A;
	div.rn.f64 	%fd526, %fd11, %fd150;
	div.rn.f64 	%fd527, %fd12, %fd150;
	div.rn.f64 	%fd528, %fd13, %fd150;
	mul.f64 	%fd18, %fd152, 0d3FE0000000000000;
	abs.f64 	%fd19, %fd18;
	setp.eq.f64 	%p6, %fd19, 0d7FF0000000000000;
	@%p6 bra 	$L__BB0_10;
	mul.f64 	%fd153, %fd18, 0d3FE45F306DC9C883;
	cvt.rni.s32.f64 	%r105, %fd153;
	cvt.rn.f64.s32 	%fd154, %r105;
	fma.rn.f64 	%fd155, %fd154, 0dBFF921FB54442D18, %fd18;
	fma.rn.f64 	%fd156, %fd154, 0dBC91A62633145C00, %fd155;
	fma.rn.f64 	%fd487, %fd154, 0dB97B839A252049C0, %fd156;
	setp.ltu.f64 	%p7, %fd19, 0d41E0000000000000;
	@%p7 bra 	$L__BB0_11;
	{ // callseq 0, 0
	.param .b64 param0;
	st.param.f64 	[param0], %fd18;
	.param .align 16 .b8 retval0[16];
	call.uni (retval0), 
	__internal_trig_reduction_slowpathd, 
	(
	param0
	);
	ld.param.f64 	%fd487, [retval0];
	ld.param.b32 	%r105, [retval0+8];
	} // callseq 0
	bra.uni 	$L__BB0_11;
$L__BB0_10:
	mov.f64 	%fd158, 0d0000000000000000;
	mul.rn.f64 	%fd487, %fd18, %fd158;
	mov.b32 	%r105, 0;
$L__BB0_11:
	mul.rn.f64 	%fd159, %fd487, %fd487;
	fma.rn.f64 	%fd160, %fd159, 0dBDA8FF8320FD8164, 0d3E21EEA7C1EF8528;
	fma.rn.f64 	%fd161, %fd160, %fd159, 0dBE927E4F8E06E6D9;
	fma.rn.f64 	%fd162, %fd161, %fd159, 0d3EFA01A019DDBCE9;
	fma.rn.f64 	%fd163, %fd162, %fd159, 0dBF56C16C16C15D47;
	fma.rn.f64 	%fd164, %fd163, %fd159, 0d3FA5555555555551;
	fma.rn.f64 	%fd165, %fd164, %fd159, 0dBFE0000000000000;
	fma.rn.f64 	%fd166, %fd165, %fd159, 0d3FF0000000000000;
	fma.rn.f64 	%fd167, %fd159, 0d3DE5DB65F9785EBA, 0dBE5AE5F12CB0D246;
	fma.rn.f64 	%fd168, %fd167, %fd159, 0d3EC71DE369ACE392;
	fma.rn.f64 	%fd169, %fd168, %fd159, 0dBF2A01A019DB62A1;
	fma.rn.f64 	%fd170, %fd169, %fd159, 0d3F81111111110818;
	fma.rn.f64 	%fd171, %fd170, %fd159, 0dBFC5555555555554;
	fma.rn.f64 	%fd172, %fd171, %fd159, 0d0000000000000000;
	fma.rn.f64 	%fd173, %fd172, %fd487, %fd487;
	and.b32  	%r49, %r105, 1;
	setp.eq.b32 	%p8, %r49, 1;
	{
	.reg .b32 %temp; 
	mov.b64 	{%temp, %r50}, %fd173;
	}
	{
	.reg .b32 %temp; 
	mov.b64 	{%r51, %temp}, %fd173;
	}
	xor.b32  	%r52, %r50, -2147483648;
	mov.b64 	%fd174, {%r51, %r52};
	selp.f64 	%fd524, %fd166, %fd173, %p8;
	selp.f64 	%fd525, %fd174, %fd166, %p8;
	and.b32  	%r53, %r105, 2;
	setp.eq.s32 	%p9, %r53, 0;
	@%p9 bra 	$L__BB0_13;
	{
	.reg .b32 %temp; 
	mov.b64 	{%temp, %r54}, %fd524;
	}
	{
	.reg .b32 %temp; 
	mov.b64 	{%r55, %temp}, %fd524;
	}
	xor.b32  	%r56, %r54, -2147483648;
	mov.b64 	%fd524, {%r55, %r56};
	{
	.reg .b32 %temp; 
	mov.b64 	{%temp, %r57}, %fd525;
	}
	{
	.reg .b32 %temp; 
	mov.b64 	{%r58, %temp}, %fd525;
	}
	xor.b32  	%r59, %r57, -2147483648;
	mov.b64 	%fd525, {%r58, %r59};
$L__BB0_13:
	neg.f64 	%fd175, %fd528;
	mul.f64 	%fd176, %fd524, %fd175;
	mul.f64 	%fd177, %fd527, %fd524;
	neg.f64 	%fd178, %fd526;
	mul.f64 	%fd179, %fd524, %fd178;
	mul.f64 	%fd180, %fd523, %fd525;
	mul.f64 	%fd181, %fd522, %fd176;
	sub.f64 	%fd182, %fd180, %fd181;
	mul.f64 	%fd183, %fd520, %fd177;
	sub.f64 	%fd184, %fd182, %fd183;
	mul.f64 	%fd185, %fd521, %fd179;
	sub.f64 	%fd30, %fd184, %fd185;
	mul.f64 	%fd186, %fd522, %fd525;
	fma.rn.f64 	%fd187, %fd523, %fd176, %fd186;
	fma.rn.f64 	%fd188, %fd520, %fd179, %fd187;
	mul.f64 	%fd189, %fd521, %fd177;
	sub.f64 	%fd31, %fd188, %fd189;
	mul.f64 	%fd190, %fd523, %fd177;
	mul.f64 	%fd191, %fd522, %fd179;
	sub.f64 	%fd192, %fd190, %fd191;
	fma.rn.f64 	%fd193, %fd520, %fd525, %fd192;
	fma.rn.f64 	%fd32, %fd521, %fd176, %fd193;
	mul.f64 	%fd194, %fd522, %fd177;
	fma.rn.f64 	%fd195, %fd523, %fd179, %fd194;
	mul.f64 	%fd196, %fd520, %fd176;
	sub.f64 	%fd197, %fd195, %fd196;
	fma.rn.f64 	%fd521, %fd521, %fd525, %fd197;
	mov.f64 	%fd520, %fd32;
	mov.f64 	%fd522, %fd31;
	mov.f64 	%fd523, %fd30;
$L__BB0_14:
	add.s32 	%r104, %r104, 1;
	setp.eq.s32 	%p10, %r104, %r111;
	@%p10 bra 	$L__BB0_27;
	bra.uni 	$L__BB0_6;
$L__BB0_15:
	add.s32 	%r2, %r111, -1;
	mov.f64 	%fd522, 0d0000000000000000;
	mov.f64 	%fd523, 0d3FF0000000000000;
	mov.b32 	%r106, 0;
	mov.f64 	%fd521, %fd522;
	mov.f64 	%fd520, %fd522;
$L__BB0_16:
	mad.lo.s32 	%r9, %r106, %r37, %r1;
	mul.wide.s32 	%rd54, %r9, 8;
	add.s64 	%rd55, %rd11, %rd54;
	ld.global.f64 	%fd52, [%rd55];
	add.s64 	%rd56, %rd10, %rd54;
	ld.global.f64 	%fd53, [%rd56];
	mul.f64 	%fd201, %fd53, %fd53;
	fma.rn.f64 	%fd202, %fd52, %fd52, %fd201;
	add.s64 	%rd57, %rd9, %rd54;
	ld.global.f64 	%fd54, [%rd57];
	fma.rn.f64 	%fd55, %fd54, %fd54, %fd202;
	setp.eq.f64 	%p11, %fd55, 0d0000000000000000;
	@%p11 bra 	$L__BB0_24;
	sqrt.rn.f64 	%fd203, %fd55;
	mul.f64 	%fd204, %fd203, %fd1;
	mul.f64 	%fd205, %fd204, 0d41AFE3D88346E69A;
	div.rn.f64 	%fd526, %fd52, %fd203;
	div.rn.f64 	%fd527, %fd53, %fd203;
	div.rn.f64 	%fd528, %fd54, %fd203;
	mul.f64 	%fd59, %fd205, 0d3FE0000000000000;
	abs.f64 	%fd60, %fd59;
	setp.neu.f64 	%p12, %fd60, 0d7FF0000000000000;
	@%p12 bra 	$L__BB0_19;
	mov.f64 	%fd211, 0d0000000000000000;
	mul.rn.f64 	%fd508, %fd59, %fd211;
	mov.b32 	%r107, 0;
	bra.uni 	$L__BB0_21;
$L__BB0_19:
	mul.f64 	%fd206, %fd59, 0d3FE45F306DC9C883;
	cvt.rni.s32.f64 	%r107, %fd206;
	cvt.rn.f64.s32 	%fd207, %r107;
	fma.rn.f64 	%fd208, %fd207, 0dBFF921FB54442D18, %fd59;
	fma.rn.f64 	%fd209, %fd207, 0dBC91A62633145C00, %fd208;
	fma.rn.f64 	%fd508, %fd207, 0dB97B839A252049C0, %fd209;
	setp.ltu.f64 	%p13, %fd60, 0d41E0000000000000;
	@%p13 bra 	$L__BB0_21;
	{ // callseq 1, 0
	.param .b64 param0;
	st.param.f64 	[param0], %fd59;
	.param .align 16 .b8 retval0[16];
	call.uni (retval0), 
	__internal_trig_reduction_slowpathd, 
	(
	param0
	);
	ld.param.f64 	%fd508, [retval0];
	ld.param.b32 	%r107, [retval0+8];
	} // callseq 1
$L__BB0_21:
	mul.rn.f64 	%fd212, %fd508, %fd508;
	fma.rn.f64 	%fd213, %fd212, 0dBDA8FF8320FD8164, 0d3E21EEA7C1EF8528;
	fma.rn.f64 	%fd214, %fd213, %fd212, 0dBE927E4F8E06E6D9;
	fma.rn.f64 	%fd215, %fd214, %fd212, 0d3EFA01A019DDBCE9;
	fma.rn.f64 	%fd216, %fd215, %fd212, 0dBF56C16C16C15D47;
	fma.rn.f64 	%fd217, %fd216, %fd212, 0d3FA5555555555551;
	fma.rn.f64 	%fd218, %fd217, %fd212, 0dBFE0000000000000;
	fma.rn.f64 	%fd219, %fd218, %fd212, 0d3FF0000000000000;
	fma.rn.f64 	%fd220, %fd212, 0d3DE5DB65F9785EBA, 0dBE5AE5F12CB0D246;
	fma.rn.f64 	%fd221, %fd220, %fd212, 0d3EC71DE369ACE392;
	fma.rn.f64 	%fd222, %fd221, %fd212, 0dBF2A01A019DB62A1;
	fma.rn.f64 	%fd223, %fd222, %fd212, 0d3F81111111110818;
	fma.rn.f64 	%fd224, %fd223, %fd212, 0dBFC5555555555554;
	fma.rn.f64 	%fd225, %fd224, %fd212, 0d0000000000000000;
	fma.rn.f64 	%fd226, %fd225, %fd508, %fd508;
	and.b32  	%r63, %r107, 1;
	setp.eq.b32 	%p14, %r63, 1;
	{
	.reg .b32 %temp; 
	mov.b64 	{%temp, %r64}, %fd226;
	}
	{
	.reg .b32 %temp; 
	mov.b64 	{%r65, %temp}, %fd226;
	}
	xor.b32  	%r66, %r64, -2147483648;
	mov.b64 	%fd227, {%r65, %r66};
	selp.f64 	%fd524, %fd219, %fd226, %p14;
	selp.f64 	%fd525, %fd227, %fd219, %p14;
	and.b32  	%r67, %r107, 2;
	setp.eq.s32 	%p15, %r67, 0;
	@%p15 bra 	$L__BB0_23;
	{
	.reg .b32 %temp; 
	mov.b64 	{%temp, %r68}, %fd524;
	}
	{
	.reg .b32 %temp; 
	mov.b64 	{%r69, %temp}, %fd524;
	}
	xor.b32  	%r70, %r68, -2147483648;
	mov.b64 	%fd524, {%r69, %r70};
	{
	.reg .b32 %temp; 
	mov.b64 	{%temp, %r71}, %fd525;
	}
	{
	.reg .b32 %temp; 
	mov.b64 	{%r72, %temp}, %fd525;
	}
	xor.b32  	%r73, %r71, -2147483648;
	mov.b64 	%fd525, {%r72, %r73};
$L__BB0_23:
	neg.f64 	%fd228, %fd528;
	mul.f64 	%fd229, %fd524, %fd228;
	mul.f64 	%fd230, %fd527, %fd524;
	neg.f64 	%fd231, %fd526;
	mul.f64 	%fd232, %fd524, %fd231;
	mul.f64 	%fd233, %fd523, %fd525;
	mul.f64 	%fd234, %fd522, %fd229;
	sub.f64 	%fd235, %fd233, %fd234;
	mul.f64 	%fd236, %fd520, %fd230;
	sub.f64 	%fd237, %fd235, %fd236;
	mul.f64 	%fd238, %fd521, %fd232;
	sub.f64 	%fd71, %fd237, %fd238;
	mul.f64 	%fd239, %fd522, %fd525;
	fma.rn.f64 	%fd240, %fd523, %fd229, %fd239;
	fma.rn.f64 	%fd241, %fd520, %fd232, %fd240;
	mul.f64 	%fd242, %fd521, %fd230;
	sub.f64 	%fd72, %fd241, %fd242;
	mul.f64 	%fd243, %fd523, %fd230;
	mul.f64 	%fd244, %fd522, %fd232;
	sub.f64 	%fd245, %fd243, %fd244;
	fma.rn.f64 	%fd246, %fd520, %fd525, %fd245;
	fma.rn.f64 	%fd73, %fd521, %fd229, %fd246;
	mul.f64 	%fd247, %fd522, %fd230;
	fma.rn.f64 	%fd248, %fd523, %fd232, %fd247;
	mul.f64 	%fd249, %fd520, %fd229;
	sub.f64 	%fd250, %fd248, %fd249;
	fma.rn.f64 	%fd521, %fd521, %fd525, %fd250;
	mov.f64 	%fd520, %fd73;
	mov.f64 	%fd522, %fd72;
	mov.f64 	%fd523, %fd71;
$L__BB0_24:
	setp.ge.s32 	%p16, %r106, %r2;
	@%p16 bra 	$L__BB0_26;
	add.s32 	%r74, %r9, %r37;
	mul.wide.s32 	%rd58, %r74, 8;
	add.s64 	%rd59, %rd15, %rd58;
	st.global.f64 	[%rd59], %fd523;
	add.s64 	%rd60, %rd14, %rd58;
	st.global.f64 	[%rd60], %fd522;
	add.s64 	%rd61, %rd13, %rd58;
	st.global.f64 	[%rd61], %fd520;
	add.s64 	%rd62, %rd12, %rd58;
	st.global.f64 	[%rd62], %fd521;
$L__BB0_26:
	add.s32 	%r106, %r106, 1;
	setp.ne.s32 	%p17, %r106, %r111;
	@%p17 bra 	$L__BB0_16;
$L__BB0_27:
	setp.ne.s32 	%p18, %r41, 1;
	cvta.to.global.u64 	%rd63, %rd19;
	mul.wide.s32 	%rd64, %r1, 8;
	add.s64 	%rd65, %rd63, %rd64;
	st.global.f64 	[%rd65], %fd523;
	cvta.to.global.u64 	%rd66, %rd20;
	add.s64 	%rd67, %rd66, %rd64;
	st.global.f64 	[%rd67], %fd522;
	cvta.to.global.u64 	%rd68, %rd21;
	add.s64 	%rd69, %rd68, %rd64;
	st.global.f64 	[%rd69], %fd520;
	cvta.to.global.u64 	%rd70, %rd22;
	add.s64 	%rd71, %rd70, %rd64;
	st.global.f64 	[%rd71], %fd521;
	@%p18 bra 	$L__BB0_51;
	ld.param.u32 	%r101, [_Z17f0_LFA_cudaKernelPdS_S_S_S_S_S_S_S_S_S_S_S_S_S_S_S_S_S_PiS0_S_S_S_iiiidi_param_26];
	mul.lo.s32 	%r14, %r40, %r101;
	setp.lt.s32 	%p19, %r14, 1;
	@%p19 bra 	$L__BB0_37;
	and.b32  	%r15, %r14, 3;
	setp.lt.u32 	%p20, %r14, 4;
	mov.b32 	%r108, 0;
	@%p20 bra 	$L__BB0_32;
	and.b32  	%r108, %r14, 2147483644;
	mov.b32 	%r110, 0;
	mul.wide.s32 	%rd82, %r37, 8;
$L__BB0_31:
	.pragma "nounroll";
	mad.lo.s32 	%r77, %r110, %r37, %r1;
	mul.wide.s32 	%rd72, %r77, 8;
	add.s64 	%rd73, %rd8, %rd72;
	mov.b64 	%rd74, 0;
	st.global.u64 	[%rd73], %rd74;
	add.s64 	%rd75, %rd7, %rd72;
	st.global.u64 	[%rd75], %rd74;
	add.s64 	%rd76, %rd4, %rd72;
	st.global.u64 	[%rd76], %rd74;
	add.s64 	%rd77, %rd3, %rd72;
	st.global.u64 	[%rd77], %rd74;
	add.s64 	%rd78, %rd6, %rd72;
	st.global.u64 	[%rd78], %rd74;
	add.s64 	%rd79, %rd5, %rd72;
	st.global.u64 	[%rd79], %rd74;
	add.s64 	%rd80, %rd2, %rd72;
	st.global.u64 	[%rd80], %rd74;
	add.s64 	%rd81, %rd1, %rd72;
	st.global.u64 	[%rd81], %rd74;
	add.s64 	%rd83, %rd73, %rd82;
	st.global.u64 	[%rd83], %rd74;
	add.s64 	%rd84, %rd75, %rd82;
	st.global.u64 	[%rd84], %rd74;
	add.s64 	%rd85, %rd76, %rd82;
	st.global.u64 	[%rd85], %rd74;
	add.s64 	%rd86, %rd77, %rd82;
	st.global.u64 	[%rd86], %rd74;
	add.s64 	%rd87, %rd78, %rd82;
	st.global.u64 	[%rd87], %rd74;
	add.s64 	%rd88, %rd79, %rd82;
	st.global.u64 	[%rd88], %rd74;
	add.s64 	%rd89, %rd80, %rd82;
	st.global.u64 	[%rd89], %rd74;
	add.s64 	%rd90, %rd81, %rd82;
	st.global.u64 	[%rd90], %rd74;
	add.s64 	%rd91, %rd83, %rd82;
	st.global.u64 	[%rd91], %rd74;
	add.s64 	%rd92, %rd84, %rd82;
	st.global.u64 	[%rd92], %rd74;
	add.s64 	%rd93, %rd85, %rd82;
	st.global.u64 	[%rd93], %rd74;
	add.s64 	%rd94, %rd86, %rd82;
	st.global.u64 	[%rd94], %rd74;
	add.s64 	%rd95, %rd87, %rd82;
	st.global.u64 	[%rd95], %rd74;
	add.s64 	%rd96, %rd88, %rd82;
	st.global.u64 	[%rd96], %rd74;
	add.s64 	%rd97, %rd89, %rd82;
	st.global.u64 	[%rd97], %rd74;
	add.s64 	%rd98, %rd90, %rd82;
	st.global.u64 	[%rd98], %rd74;
	add.s64 	%rd99, %rd91, %rd82;
	st.global.u64 	[%rd99], %rd74;
	add.s64 	%rd100, %rd92, %rd82;
	st.global.u64 	[%rd100], %rd74;
	add.s64 	%rd101, %rd93, %rd82;
	st.global.u64 	[%rd101], %rd74;
	add.s64 	%rd102, %rd94, %rd82;
	st.global.u64 	[%rd102], %rd74;
	add.s64 	%rd103, %rd95, %rd82;
	st.global.u64 	[%rd103], %rd74;
	add.s64 	%rd104, %rd96, %rd82;
	st.global.u64 	[%rd104], %rd74;
	add.s64 	%rd105, %rd97, %rd82;
	st.global.u64 	[%rd105], %rd74;
	add.s64 	%rd106, %rd98, %rd82;
	st.global.u64 	[%rd106], %rd74;
	add.s32 	%r110, %r110, 4;
	setp.eq.s32 	%p21, %r110, %r108;
	@%p21 bra 	$L__BB0_32;
	bra.uni 	$L__BB0_31;
$L__BB0_32:
	setp.eq.s32 	%p22, %r15, 0;
	@%p22 bra 	$L__BB0_37;
	setp.eq.s32 	%p23, %r15, 1;
	@%p23 bra 	$L__BB0_35;
	mad.lo.s32 	%r78, %r108, %r37, %r1;
	mul.wide.s32 	%rd107, %r78, 8;
	add.s64 	%rd108, %rd8, %rd107;
	mov.b64 	%rd109, 0;
	st.global.u64 	[%rd108], %rd109;
	add.s64 	%rd110, %rd7, %rd107;
	st.global.u64 	[%rd110], %rd109;
	add.s64 	%rd111, %rd4, %rd107;
	st.global.u64 	[%rd111], %rd109;
	add.s64 	%rd112, %rd3, %rd107;
	st.global.u64 	[%rd112], %rd109;
	add.s64 	%rd113, %rd6, %rd107;
	st.global.u64 	[%rd113], %rd109;
	add.s64 	%rd114, %rd5, %rd107;
	st.global.u64 	[%rd114], %rd109;
	add.s64 	%rd115, %rd2, %rd107;
	st.global.u64 	[%rd115], %rd109;
	add.s64 	%rd116, %rd1, %rd107;
	st.global.u64 	[%rd116], %rd109;
	mul.wide.s32 	%rd117, %r37, 8;
	add.s64 	%rd118, %rd108, %rd117;
	st.global.u64 	[%rd118], %rd109;
	add.s64 	%rd119, %rd110, %rd117;
	st.global.u64 	[%rd119], %rd109;
	add.s64 	%rd120, %rd111, %rd117;
	st.global.u64 	[%rd120], %rd109;
	add.s64 	%rd121, %rd112, %rd117;
	st.global.u64 	[%rd121], %rd109;
	add.s64 	%rd122, %rd113, %rd117;
	st.global.u64 	[%rd122], %rd109;
	add.s64 	%rd123, %rd114, %rd117;
	st.global.u64 	[%rd123], %rd109;
	add.s64 	%rd124, %rd115, %rd117;
	st.global.u64 	[%rd124], %rd109;
	add.s64 	%rd125, %rd116, %rd117;
	st.global.u64 	[%rd125], %rd109;
	add.s32 	%r108, %r108, 2;
$L__BB0_35:
	and.b32  	%r79, %r14, 1;
	setp.eq.b32 	%p24, %r79, 1;
	not.pred 	%p25, %p24;
	@%p25 bra 	$L__BB0_37;
	mad.lo.s32 	%r80, %r108, %r37, %r1;
	mul.wide.s32 	%rd126, %r80, 8;
	add.s64 	%rd127, %rd8, %rd126;
	mov.b64 	%rd128, 0;
	st.global.u64 	[%rd127], %rd128;
	add.s64 	%rd129, %rd7, %rd126;
	st.global.u64 	[%rd129], %rd128;
	add.s64 	%rd130, %rd4, %rd126;
	st.global.u64 	[%rd130], %rd128;
	add.s64 	%rd131, %rd3, %rd126;
	st.global.u64 	[%rd131], %rd128;
	add.s64 	%rd132, %rd6, %rd126;
	st.global.u64 	[%rd132], %rd128;
	add.s64 	%rd133, %rd5, %rd126;
	st.global.u64 	[%rd133], %rd128;
	add.s64 	%rd134, %rd2, %rd126;
	st.global.u64 	[%rd134], %rd128;
	add.s64 	%rd135, %rd1, %rd126;
	st.global.u64 	[%rd135], %rd128;
$L__BB0_37:
	setp.lt.s32 	%p26, %r111, 1;
	@%p26 bra 	$L__BB0_51;
	ld.param.f64 	%fd476, [_Z17f0_LFA_cudaKernelPdS_S_S_S_S_S_S_S_S_S_S_S_S_S_S_S_S_S_PiS0_S_S_S_iiiidi_param_28];
	neg.f64 	%fd93, %fd476;
	mov.f64 	%fd535, 0d0000000000000000;
	mov.f64 	%fd534, 0d3FF0000000000000;
	mov.f64 	%fd536, %fd535;
	mov.f64 	%fd537, %fd535;
$L__BB0_39:
	ld.param.u64 	%rd165, [_Z17f0_LFA_cudaKernelPdS_S_S_S_S_S_S_S_S_S_S_S_S_S_S_S_S_S_PiS0_S_S_S_iiiidi_param_20];
	ld.param.u64 	%rd164, [_Z17f0_LFA_cudaKernelPdS_S_S_S_S_S_S_S_S_S_S_S_S_S_S_S_S_S_PiS0_S_S_S_iiiidi_param_19];
	add.s32 	%r23, %r111, -1;
	cvta.to.global.u64 	%rd136, %rd165;
	mul.wide.u32 	%rd137, %r23, 4;
	add.s64 	%rd138, %rd136, %rd137;
	ld.global.u32 	%r24, [%rd138];
	cvta.to.global.u64 	%rd139, %rd164;
	add.s64 	%rd140, %rd139, %rd137;
	ld.global.u32 	%r25, [%rd140];
	mad.lo.s32 	%r81, %r23, %r37, %r1;
	mul.wide.s32 	%rd141, %r81, 8;
	add.s64 	%rd16, %rd11, %rd141;
	ld.global.f64 	%fd103, [%rd16];
	add.s64 	%rd17, %rd10, %rd141;
	ld.global.f64 	%fd104, [%rd17];
	mul.f64 	%fd255, %fd104, %fd104;
	fma.rn.f64 	%fd256, %fd103, %fd103, %fd255;
	add.s64 	%rd18, %rd9, %rd141;
	ld.global.f64 	%fd105, [%rd18];
	fma.rn.f64 	%fd106, %fd105, %fd105, %fd256;
	sqrt.rn.f64 	%fd107, %fd106;
	setp.eq.f64 	%p27, %fd106, 0d0000000000000000;
	mov.f64 	%fd544, 0d0000000000000000;
	mov.f64 	%fd543, 0d3FF0000000000000;
	mov.f64 	%fd545, %fd544;
	mov.f64 	%fd546, %fd544;
	@%p27 bra 	$L__BB0_47;
	mul.f64 	%fd257, %fd107, %fd93;
	mul.f64 	%fd258, %fd257, 0d41AFE3D88346E69A;
	div.rn.f64 	%fd526, %fd103, %fd107;
	div.rn.f64 	%fd527, %fd104, %fd107;
	div.rn.f64 	%fd528, %fd105, %fd107;
	mul.f64 	%fd111, %fd258, 0d3FE0000000000000;
	abs.f64 	%fd112, %fd111;
	setp.neu.f64 	%p28, %fd112, 0d7FF0000000000000;
	@%p28 bra 	$L__BB0_42;
	mov.f64 	%fd264, 0d0000000000000000;
	mul.rn.f64 	%fd538, %fd111, %fd264;
	mov.b32 	%r112, 0;
	bra.uni 	$L__BB0_44;
$L__BB0_42:
	mul.f64 	%fd259, %fd111, 0d3FE45F306DC9C883;
	cvt.rni.s32.f64 	%r112, %fd259;
	cvt.rn.f64.s32 	%fd260, %r112;
	fma.rn.f64 	%fd261, %fd260, 0dBFF921FB54442D18, %fd111;
	fma.rn.f64 	%fd262, %fd260, 0dBC91A62633145C00, %fd261;
	fma.rn.f64 	%fd538, %fd260, 0dB97B839A252049C0, %fd262;
	setp.ltu.f64 	%p29, %fd112, 0d41E0000000000000;
	@%p29 bra 	$L__BB0_44;
	{ // callseq 2, 0
	.param .b64 param0;
	st.param.f64 	[param0], %fd111;
	.param .align 16 .b8 retval0[16];
	call.uni (retval0), 
	__internal_trig_reduction_slowpathd, 
	(
	param0
	);
	ld.param.f64 	%fd538, [retval0];
	ld.param.b32 	%r112, [retval0+8];
	} // callseq 2
$L__BB0_44:
	mul.rn.f64 	%fd265, %fd538, %fd538;
	fma.rn.f64 	%fd266, %fd265, 0dBDA8FF8320FD8164, 0d3E21EEA7C1EF8528;
	fma.rn.f64 	%fd267, %fd266, %fd265, 0dBE927E4F8E06E6D9;
	fma.rn.f64 	%fd268, %fd267, %fd265, 0d3EFA01A019DDBCE9;
	fma.rn.f64 	%fd269, %fd268, %fd265, 0dBF56C16C16C15D47;
	fma.rn.f64 	%fd270, %fd269, %fd265, 0d3FA5555555555551;
	fma.rn.f64 	%fd271, %fd270, %fd265, 0dBFE0000000000000;
	fma.rn.f64 	%fd272, %fd271, %fd265, 0d3FF0000000000000;
	fma.rn.f64 	%fd273, %fd265, 0d3DE5DB65F9785EBA, 0dBE5AE5F12CB0D246;
	fma.rn.f64 	%fd274, %fd273, %fd265, 0d3EC71DE369ACE392;
	fma.rn.f64 	%fd275, %fd274, %fd265, 0dBF2A01A019DB62A1;
	fma.rn.f64 	%fd276, %fd275, %fd265, 0d3F81111111110818;
	fma.rn.f64 	%fd277, %fd276, %fd265, 0dBFC5555555555554;
	fma.rn.f64 	%fd278, %fd277, %fd265, 0d0000000000000000;
	fma.rn.f64 	%fd279, %fd278, %fd538, %fd538;
	and.b32  	%r84, %r112, 1;
	setp.eq.b32 	%p30, %r84, 1;
	{
	.reg .b32 %temp; 
	mov.b64 	{%temp, %r85}, %fd279;
	}
	{
	.reg .b32 %temp; 
	mov.b64 	{%r86, %temp}, %fd279;
	}
	xor.b32  	%r87, %r85, -2147483648;
	mov.b64 	%fd280, {%r86, %r87};
	selp.f64 	%fd524, %fd272, %fd279, %p30;
	selp.f64 	%fd525, %fd280, %fd272, %p30;
	and.b32  	%r88, %r112, 2;
	setp.eq.s32 	%p31, %r88, 0;
	@%p31 bra 	$L__BB0_46;
	{
	.reg .b32 %temp; 
	mov.b64 	{%temp, %r89}, %fd524;
	}
	{
	.reg .b32 %temp; 
	mov.b64 	{%r90, %temp}, %fd524;
	}
	xor.b32  	%r91, %r89, -2147483648;
	mov.b64 	%fd524, {%r90, %r91};
	{
	.reg .b32 %temp; 
	mov.b64 	{%temp, %r92}, %fd525;
	}
	{
	.reg .b32 %temp; 
	mov.b64 	{%r93, %temp}, %fd525;
	}
	xor.b32  	%r94, %r92, -2147483648;
	mov.b64 	%fd525, {%r93, %r94};
$L__BB0_46:
	neg.f64 	%fd281, %fd528;
	mul.f64 	%fd544, %fd524, %fd281;
	mul.f64 	%fd545, %fd527, %fd524;
	neg.f64 	%fd282, %fd526;
	mul.f64 	%fd546, %fd524, %fd282;
	mov.f64 	%fd543, %fd525;
$L__BB0_47:
	ld.param.u32 	%r102, [_Z17f0_LFA_cudaKernelPdS_S_S_S_S_S_S_S_S_S_S_S_S_S_S_S_S_S_PiS0_S_S_S_iiiidi_param_26];
	min.s32 	%r95, %r24, %r25;
	setp.leu.f64 	%p32, %fd106, 0d0000000000000000;
	min.s32 	%r96, %r95, %r102;
	setp.lt.s32 	%p33, %r96, 1;
	or.pred  	%p34, %p33, %p32;
	@%p34 bra 	$L__BB0_50;
	ld.param.f64 	%fd477, [_Z17f0_LFA_cudaKernelPdS_S_S_S_S_S_S_S_S_S_S_S_S_S_S_S_S_S_PiS0_S_S_S_iiiidi_param_28];
	ld.param.u32 	%r103, [_Z17f0_LFA_cudaKernelPdS_S_S_S_S_S_S_S_S_S_S_S_S_S_S_S_S_S_PiS0_S_S_S_iiiidi_param_26];
	neg.s32 	%r115, %r103;
	div.rn.f64 	%fd135, %fd93, %fd107;
	div.rn.f64 	%fd136, %fd477, %fd107;
	add.s32 	%r97, %r24, -1;
	mul.lo.s32 	%r98, %r103, %r37;
	mad.lo.s32 	%r114, %r98, %r97, %r1;
	mov.u32 	%r113, %r1;
$L__BB0_49:
	ld.param.u64 	%rd168, [_Z17f0_LFA_cudaKernelPdS_S_S_S_S_S_S_S_S_S_S_S_S_S_S_S_S_S_PiS0_S_S_S_iiiidi_param_23];
	ld.param.u64 	%rd167, [_Z17f0_LFA_cudaKernelPdS_S_S_S_S_S_S_S_S_S_S_S_S_S_S_S_S_S_PiS0_S_S_S_iiiidi_param_22];
	ld.param.u64 	%rd166, [_Z17f0_LFA_cudaKernelPdS_S_S_S_S_S_S_S_S_S_S_S_S_S_S_S_S_S_PiS0_S_S_S_iiiidi_param_21];
	mul.wide.s32 	%rd142, %r114, 8;
	add.s64 	%rd143, %rd1, %rd142;
	add.s64 	%rd144, %rd2, %rd142;
	add.s64 	%rd145, %rd3, %rd142;
	add.s64 	%rd146, %rd4, %rd142;
	add.s64 	%rd147, %rd5, %rd142;
	add.s64 	%rd148, %rd6, %rd142;
	add.s64 	%rd149, %rd7, %rd142;
	add.s64 	%rd150, %rd8, %rd142;
	mul.wide.s32 	%rd151, %r113, 8;
	cvta.to.global.u64 	%rd152, %rd168;
	add.s64 	%rd153, %rd152, %rd151;
	cvta.to.global.u64 	%rd154, %rd167;
	add.s64 	%rd155, %rd154, %rd151;
	add.s32 	%r99, %r25, -1;
	cvta.to.global.u64 	%rd156, %rd166;
	mul.wide.u32 	%rd157, %r99, 8;
	add.s64 	%rd158, %rd156, %rd157;
	ld.global.f64 	%fd283, [%rd158];
	mul.f64 	%fd284, %fd135, %fd283;
	mul.f64 	%fd285, %fd284, 0d41AFE3D88346E69A;
	ld.global.f64 	%fd286, [%rd16];
	ld.global.f64 	%fd287, [%rd155];
	ld.global.f64 	%fd288, [%rd17];
	ld.global.f64 	%fd289, [%rd153];
	mul.f64 	%fd290, %fd288, %fd289;
	fma.rn.f64 	%fd291, %fd286, %fd287, %fd290;
	mul.f64 	%fd292, %fd285, %fd291;
	mul.f64 	%fd293, %fd136, %fd283;
	mul.f64 	%fd294, %fd293, 0d41AFE3D88346E69A;
	mul.f64 	%fd295, %fd286, %fd289;
	mul.f64 	%fd296, %fd288, %fd287;
	sub.f64 	%fd297, %fd295, %fd296;
	mul.f64 	%fd298, %fd294, %fd297;
	neg.f64 	%fd299, %fd283;
	mul.f64 	%fd300, %fd107, %fd107;
	mul.f64 	%fd301, %fd107, %fd300;
	div.rn.f64 	%fd302, %fd299, %fd301;
	mul.f64 	%fd303, %fd302, %fd291;
	mul.f64 	%fd304, %fd302, %fd297;
	div.rn.f64 	%fd305, %fd283, %fd107;
	mul.f64 	%fd306, %fd305, %fd287;
	fma.rn.f64 	%fd307, %fd303, %fd286, %fd306;
	neg.f64 	%fd308, %fd304;
	mul.f64 	%fd309, %fd286, %fd308;
	mul.f64 	%fd310, %fd305, %fd289;
	sub.f64 	%fd311, %fd309, %fd310;
	fma.rn.f64 	%fd312, %fd303, %fd288, %fd310;
	mul.f64 	%fd313, %fd304, %fd288;
	sub.f64 	%fd314, %fd306, %fd313;
	ld.global.f64 	%fd315, [%rd18];
	mul.f64 	%fd316, %fd303, %fd315;
	mul.f64 	%fd317, %fd315, %fd304;
	mul.f64 	%fd318, %fd292, 0dBFE0000000000000;
	mul.f64 	%fd319, %fd524, %fd318;
	mul.f64 	%fd320, %fd528, %fd318;
	mul.f64 	%fd321, %fd525, %fd320;
	mul.f64 	%fd322, %fd524, %fd316;
	sub.f64 	%fd323, %fd321, %fd322;
	mul.f64 	%fd324, %fd298, 0dBFE0000000000000;
	mul.f64 	%fd325, %fd524, %fd324;
	mul.f64 	%fd326, %fd528, %fd324;
	mul.f64 	%fd327, %fd524, %fd317;
	fma.rn.f64 	%fd328, %fd525, %fd326, %fd327;
	mul.f64 	%fd329, %fd524, %fd312;
	mul.f64 	%fd330, %fd527, 0d3FE0000000000000;
	mul.f64 	%fd331, %fd525, %fd330;
	fma.rn.f64 	%fd332, %fd331, %fd292, %fd329;
	neg.f64 	%fd333, %fd307;
	mul.f64 	%fd334, %fd524, %fd333;
	mul.f64 	%fd335, %fd526, 0d3FE0000000000000;
	mul.f64 	%fd336, %fd525, %fd335;
	mul.f64 	%fd337, %fd336, %fd292;
	sub.f64 	%fd338, %fd334, %fd337;
	mul.f64 	%fd339, %fd524, %fd314;
	fma.rn.f64 	%fd340, %fd331, %fd298, %fd339;
	neg.f64 	%fd341, %fd311;
	mul.f64 	%fd342, %fd524, %fd341;
	mul.f64 	%fd343, %fd336, %fd298;
	sub.f64 	%fd344, %fd342, %fd343;
	mad.lo.s32 	%r100, %r23, %r37, %r1;
	mul.wide.s32 	%rd159, %r100, 8;
	add.s64 	%rd160, %rd15, %rd159;
	ld.global.f64 	%fd345, [%rd160];
	add.s64 	%rd161, %rd14, %rd159;
	ld.global.f64 	%fd346, [%rd161];
	add.s64 	%rd162, %rd13, %rd159;
	ld.global.f64 	%fd347, [%rd162];
	add.s64 	%rd163, %rd12, %rd159;
	ld.global.f64 	%fd348, [%rd163];
	mul.f64 	%fd349, %fd319, %fd345;
	mul.f64 	%fd350, %fd346, %fd323;
	sub.f64 	%fd351, %fd349, %fd350;
	mul.f64 	%fd352, %fd332, %fd347;
	sub.f64 	%fd353, %fd351, %fd352;
	mul.f64 	%fd354, %fd338, %fd348;
	sub.f64 	%fd355, %fd353, %fd354;
	mul.f64 	%fd356, %fd345, %fd323;
	fma.rn.f64 	%fd357, %fd319, %fd346, %fd356;
	fma.rn.f64 	%fd358, %fd338, %fd347, %fd357;
	mul.f64 	%fd359, %fd332, %fd348;
	sub.f64 	%fd360, %fd358, %fd359;
	mul.f64 	%fd361, %fd345, %fd332;
	mul.f64 	%fd362, %fd338, %fd346;
	sub.f64 	%fd363, %fd361, %fd362;
	fma.rn.f64 	%fd364, %fd319, %fd347, %fd363;
	fma.rn.f64 	%fd365, %fd323, %fd348, %fd364;
	mul.f64 	%fd366, %fd332, %fd346;
	fma.rn.f64 	%fd367, %fd338, %fd345, %fd366;
	mul.f64 	%fd368, %fd323, %fd347;
	sub.f64 	%fd369, %fd367, %fd368;
	fma.rn.f64 	%fd370, %fd319, %fd348, %fd369;
	mul.f64 	%fd371, %fd534, %fd355;
	mul.f64 	%fd372, %fd535, %fd360;
	sub.f64 	%fd373, %fd371, %fd372;
	mul.f64 	%fd374, %fd537, %fd365;
	sub.f64 	%fd375, %fd373, %fd374;
	mul.f64 	%fd376, %fd536, %fd370;
	sub.f64 	%fd377, %fd375, %fd376;
	mul.f64 	%fd378, %fd534, %fd360;
	fma.rn.f64 	%fd379, %fd535, %fd355, %fd378;
	fma.rn.f64 	%fd380, %fd536, %fd365, %fd379;
	mul.f64 	%fd381, %fd537, %fd370;
	sub.f64 	%fd382, %fd380, %fd381;
	mul.f64 	%fd383, %fd537, %fd355;
	mul.f64 	%fd384, %fd536, %fd360;
	sub.f64 	%fd385, %fd383, %fd384;
	fma.rn.f64 	%fd386, %fd534, %fd365, %fd385;
	fma.rn.f64 	%fd387, %fd535, %fd370, %fd386;
	mul.f64 	%fd388, %fd537, %fd360;
	fma.rn.f64 	%fd389, %fd536, %fd355, %fd388;
	mul.f64 	%fd390, %fd535, %fd365;
	sub.f64 	%fd391, %fd389, %fd390;
	fma.rn.f64 	%fd392, %fd534, %fd370, %fd391;
	ld.global.f64 	%fd393, [%rd150];
	add.f64 	%fd394, %fd393, %fd377;
	st.global.f64 	[%rd150], %fd394;
	ld.global.f64 	%fd395, [%rd149];
	add.f64 	%fd396, %fd395, %fd382;
	st.global.f64 	[%rd149], %fd396;
	ld.global.f64 	%fd397, [%rd148];
	add.f64 	%fd398, %fd397, %fd387;
	st.global.f64 	[%rd148], %fd398;
	ld.global.f64 	%fd399, [%rd147];
	add.f64 	%fd400, %fd399, %fd392;
	st.global.f64 	[%rd147], %fd400;
	ld.global.f64 	%fd401, [%rd160];
	ld.global.f64 	%fd402, [%rd161];
	ld.global.f64 	%fd403, [%rd162];
	ld.global.f64 	%fd404, [%rd163];
	mul.f64 	%fd405, %fd325, %fd401;
	mul.f64 	%fd406, %fd328, %fd402;
	sub.f64 	%fd407, %fd405, %fd406;
	mul.f64 	%fd408, %fd340, %fd403;
	sub.f64 	%fd409, %fd407, %fd408;
	mul.f64 	%fd410, %fd344, %fd404;
	sub.f64 	%fd411, %fd409, %fd410;
	mul.f64 	%fd412, %fd325, %fd402;
	fma.rn.f64 	%fd413, %fd328, %fd401, %fd412;
	fma.rn.f64 	%fd414, %fd344, %fd403, %fd413;
	mul.f64 	%fd415, %fd340, %fd404;
	sub.f64 	%fd416, %fd414, %fd415;
	mul.f64 	%fd417, %fd340, %fd401;
	mul.f64 	%fd418, %fd344, %fd402;
	sub.f64 	%fd419, %fd417, %fd418;
	fma.rn.f64 	%fd420, %fd325, %fd403, %fd419;
	fma.rn.f64 	%fd421, %fd328, %fd404, %fd420;
	mul.f64 	%fd422, %fd340, %fd402;
	fma.rn.f64 	%fd423, %fd344, %fd401, %fd422;
	mul.f64 	%fd424, %fd328, %fd403;
	sub.f64 	%fd425, %fd423, %fd424;
	fma.rn.f64 	%fd426, %fd325, %fd404, %fd425;
	mul.f64 	%fd427, %fd534, %fd411;
	mul.f64 	%fd428, %fd535, %fd416;
	sub.f64 	%fd429, %fd427, %fd428;
	mul.f64 	%fd430, %fd537, %fd421;
	sub.f64 	%fd431, %fd429, %fd430;
	mul.f64 	%fd432, %fd536, %fd426;
	sub.f64 	%fd433, %fd431, %fd432;
	mul.f64 	%fd434, %fd534, %fd416;
	fma.rn.f64 	%fd435, %fd535, %fd411, %fd434;
	fma.rn.f64 	%fd436, %fd536, %fd421, %fd435;
	mul.f64 	%fd437, %fd537, %fd426;
	sub.f64 	%fd438, %fd436, %fd437;
	mul.f64 	%fd439, %fd537, %fd411;
	mul.f64 	%fd440, %fd536, %fd416;
	sub.f64 	%fd441, %fd439, %fd440;
	fma.rn.f64 	%fd442, %fd534, %fd421, %fd441;
	fma.rn.f64 	%fd443, %fd535, %fd426, %fd442;
	mul.f64 	%fd444, %fd537, %fd416;
	fma.rn.f64 	%fd445, %fd536, %fd411, %fd444;
	mul.f64 	%fd446, %fd535, %fd421;
	sub.f64 	%fd447, %fd445, %fd446;
	fma.rn.f64 	%fd448, %fd534, %fd426, %fd447;
	ld.global.f64 	%fd449, [%rd146];
	add.f64 	%fd450, %fd449, %fd433;
	st.global.f64 	[%rd146], %fd450;
	ld.global.f64 	%fd451, [%rd145];
	add.f64 	%fd452, %fd451, %fd438;
	st.global.f64 	[%rd145], %fd452;
	ld.global.f64 	%fd453, [%rd144];
	add.f64 	%fd454, %fd453, %fd443;
	st.global.f64 	[%rd144], %fd454;
	ld.global.f64 	%fd455, [%rd143];
	add.f64 	%fd456, %fd448, %fd455;
	st.global.f64 	[%rd143], %fd456;
	add.s32 	%r115, %r115, 1;
	setp.ne.s32 	%p35, %r115, 0;
	add.s32 	%r114, %r114, %r37;
	add.s32 	%r113, %r113, %r37;
	@%p35 bra 	$L__BB0_49;
$L__BB0_50:
	mul.f64 	%fd457, %fd534, %fd543;
	mul.f64 	%fd458, %fd535, %fd544;
	sub.f64 	%fd459, %fd457, %fd458;
	mul.f64 	%fd460, %fd537, %fd545;
	sub.f64 	%fd461, %fd459, %fd460;
	mul.f64 	%fd462, %fd536, %fd546;
	sub.f64 	%fd137, %fd461, %fd462;
	mul.f64 	%fd463, %fd534, %fd544;
	fma.rn.f64 	%fd464, %fd535, %fd543, %fd463;
	fma.rn.f64 	%fd465, %fd536, %fd545, %fd464;
	mul.f64 	%fd466, %fd537, %fd546;
	sub.f64 	%fd138, %fd465, %fd466;
	mul.f64 	%fd467, %fd537, %fd543;
	mul.f64 	%fd468, %fd536, %fd544;
	sub.f64 	%fd469, %fd467, %fd468;
	fma.rn.f64 	%fd470, %fd534, %fd545, %fd469;
	fma.rn.f64 	%fd139, %fd535, %fd546, %fd470;
	mul.f64 	%fd471, %fd537, %fd544;
	fma.rn.f64 	%fd472, %fd536, %fd543, %fd471;
	mul.f64 	%fd473, %fd535, %fd545;
	sub.f64 	%fd474, %fd472, %fd473;
	fma.rn.f64 	%fd536, %fd534, %fd546, %fd474;
	setp.gt.u32 	%p36, %r111, 1;
	mov.u32 	%r111, %r23;
	mov.f64 	%fd534, %fd137;
	mov.f64 	%fd535, %fd138;
	mov.f64 	%fd537, %fd139;
	@%p36 bra 	$L__BB0_39;
$L__BB0_51:
	ret;

}
.func  (.param .align 16 .b8 func_retval0[16]) __internal_trig_reduction_slowpathd(
	.param .b64 __internal_trig_reduction_slowpathd_param_0
)
{
	.local .align 8 .b8 	__local_depot1[40];
	.reg .b64 	%SP;
	.reg .b64 	%SPL;
	.reg .pred 	%p<10>;
	.reg .b32 	%r<47>;
	.reg .b64 	%rd<74>;
	.reg .b64 	%fd<5>;

	mov.u64 	%SPL, __local_depot1;
	ld.param.f64 	%fd4, [__internal_trig_reduction_slowpathd_param_0];
	add.u64 	%rd1, %SPL, 0;
	{
	.reg .b32 %temp; 
	mov.b64 	{%temp, %r1}, %fd4;
	}
	shr.u32 	%r2, %r1, 20;
	and.b32  	%r3, %r2, 2047;
	setp.eq.s32 	%p1, %r3, 2047;
	mov.b32 	%r46, 0;
	@%p1 bra 	$L__BB1_9;
	add.s32 	%r20, %r3, -1024;
	mov.b64 	%rd20, %fd4;
	shl.b64 	%rd2, %rd20, 11;
	shr.u32 	%r4, %r20, 6;
	sub.s32 	%r45, 15, %r4;
	sub.s32 	%r21, 19, %r4;
	setp.lt.u32 	%p2, %r20, 128;
	selp.b32 	%r6, 18, %r21, %p2;
	setp.ge.s32 	%p3, %r45, %r6;
	mov.b64 	%rd70, 0;
	@%p3 bra 	$L__BB1_4;
	add.s32 	%r23, %r6, %r4;
	neg.s32 	%r43, %r23;
	or.b64  	%rd3, %rd2, -9223372036854775808;
	mov.b64 	%rd70, 0;
	mov.b32 	%r42, 0;
	mov.u64 	%rd25, __cudart_i2opi_d;
	mov.u32 	%r44, %r45;
$L__BB1_3:
	.pragma "nounroll";
	mul.wide.s32 	%rd22, %r42, 8;
	add.s64 	%rd23, %rd1, %rd22;
	mul.wide.s32 	%rd24, %r44, 8;
	add.s64 	%rd26, %rd25, %rd24;
	ld.global.nc.u64 	%rd27, [%rd26];
	{
	.reg .u32 %r0, %r1, %r2, %r3, %alo, %ahi, %blo, %bhi, %clo, %chi;
	mov.b64 	{%alo,%ahi}, %rd27;
	mov.b64 	{%blo,%bhi}, %rd3;
	mov.b64 	{%clo,%chi}, %rd70;
	mad.lo.cc.u32 	%r0, %alo, %blo, %clo;
	madc.hi.cc.u32 	%r1, %alo, %blo, %chi;
	madc.hi.u32 	%r2, %alo, %bhi, 0;
	mad.lo.cc.u32 	%r1, %alo, %bhi, %r1;
	madc.hi.cc.u32 	%r2, %ahi, %blo, %r2;
	madc.hi.u32 	%r3, %ahi, %bhi, 0;
	mad.lo.cc.u32 	%r1, %ahi, %blo, %r1;
	madc.lo.cc.u32 	%r2, %ahi, %bhi, %r2;
	addc.u32 	%r3, %r3, 0;
	mov.b64 	%rd28, {%r0,%r1};
	mov.b64 	%rd70, {%r2,%r3};
	}
	st.local.u64 	[%rd23], %rd28;
	add.s32 	%r44, %r44, 1;
	add.s32 	%r43, %r43, 1;
	add.s32 	%r42, %r42, 1;
	setp.ne.s32 	%p4, %r43, -15;
	mov.u32 	%r45, %r6;
	@%p4 bra 	$L__BB1_3;
$L__BB1_4:
	cvt.s64.s32 	%rd29, %r45;
	cvt.u64.u32 	%rd30, %r4;
	add.s64 	%rd31, %rd30, %rd29;
	shl.b64 	%rd32, %rd31, 3;
	add.s64 	%rd33, %rd1, %rd32;
	st.local.u64 	[%rd33+-120], %rd70;
	and.b32  	%r15, %r2, 63;
	ld.local.u64 	%rd72, [%rd1+16];
	ld.local.u64 	%rd71, [%rd1+24];
	setp.eq.s32 	%p5, %r15, 0;
	@%p5 bra 	$L__BB1_6;
	shl.b64 	%rd34, %rd71, %r15;
	shr.u64 	%rd35, %rd72, 1;
	xor.b32  	%r24, %r15, 63;
	shr.u64 	%rd36, %rd35, %r24;
	or.b64  	%rd71, %rd34, %rd36;
	ld.local.u64 	%rd37, [%rd1+8];
	shl.b64 	%rd38, %rd72, %r15;
	shr.u64 	%rd39, %rd37, 1;
	shr.u64 	%rd40, %rd39, %r24;
	or.b64  	%rd72, %rd38, %rd40;
$L__BB1_6:
	and.b32  	%r25, %r1, -2147483648;
	shr.u64 	%rd41, %rd71, 62;
	cvt.u32.u64 	%r26, %rd41;
	mov.b64 	{%r27, %r28}, %rd71;
	mov.b64 	{%r29, %r30}, %rd72;
	shf.l.wrap.b32 	%r31, %r30, %r27, 2;
	shf.l.wrap.b32 	%r32, %r27, %r28, 2;
	mov.b64 	%rd42, {%r31, %r32};
	shl.b64 	%rd43, %rd72, 2;
	shr.u64 	%rd44, %rd42, 63;
	cvt.u32.u64 	%r33, %rd44;
	add.s32 	%r34, %r33, %r26;
	setp.eq.s32 	%p6, %r25, 0;
	neg.s32 	%r35, %r34;
	selp.b32 	%r46, %r34, %r35, %p6;
	setp.gt.s64 	%p7, %rd42, -1;
	mov.b64 	%rd45, 0;
	{
	.reg .u32 %r0, %r1, %r2, %r3, %a0, %a1, %a2, %a3, %b0, %b1, %b2, %b3;
	mov.b64 	{%a0,%a1}, %rd45;
	mov.b64 	{%a2,%a3}, %rd45;
	mov.b64 	{%b0,%b1}, %rd43;
	mov.b64 	{%b2,%b3}, %rd42;
	sub.cc.u32 	%r0, %a0, %b0;
	subc.cc.u32 	%r1, %a1, %b1;
	subc.cc.u32 	%r2, %a2, %b2;
	subc.u32 	%r3, %a3, %b3;
	mov.b64 	%rd46, {%r0,%r1};
	mov.b64 	%rd47, {%r2,%r3};
	}
	xor.b32  	%r36, %r25, -2147483648;
	selp.b64 	%rd73, %rd42, %rd47, %p7;
	selp.b64 	%rd14, %rd43, %rd46, %p7;
	selp.b32 	%r17, %r25, %r36, %p7;
	clz.b64 	%r37, %rd73;
	cvt.u64.u32 	%rd15, %r37;
	setp.eq.s32 	%p8, %r37, 0;
	@%p8 bra 	$L__BB1_8;
	cvt.u32.u64 	%r38, %rd15;
	and.b32  	%r39, %r38, 63;
	shl.b64 	%rd48, %rd73, %r39;
	shr.u64 	%rd49, %rd14, 1;
	not.b32 	%r40, %r38;
	and.b32  	%r41, %r40, 63;
	shr.u64 	%rd50, %rd49, %r41;
	or.b64  	%rd73, %rd48, %rd50;
$L__BB1_8:
	mov.b64 	%rd51, -3958705157555305931;
	{
	.reg .u32 %r0, %r1, %r2, %r3, %alo, %ahi, %blo, %bhi;
	mov.b64 	{%alo,%ahi}, %rd73;
	mov.b64 	{%blo,%bhi}, %rd51;
	mul.lo.u32 	%r0, %alo, %blo;
	mul.hi.u32 	%r1, %alo, %blo;
	mad.lo.cc.u32 	%r1, %alo, %bhi, %r1;
	madc.hi.u32 	%r2, %alo, %bhi, 0;
	mad.lo.cc.u32 	%r1, %ahi, %blo, %r1;
	madc.hi.cc.u32 	%r2, %ahi, %blo, %r2;
	madc.hi.u32 	%r3, %ahi, %bhi, 0;
	mad.lo.cc.u32 	%r2, %ahi, %bhi, %r2;
	addc.u32 	%r3, %r3, 0;
	mov.b64 	%rd52, {%r0,%r1};
	mov.b64 	%rd53, {%r2,%r3};
	}
	setp.gt.s64 	%p9, %rd53, 0;
	{
	.reg .u32 %r0, %r1, %r2, %r3, %a0, %a1, %a2, %a3, %b0, %b1, %b2, %b3;
	mov.b64 	{%a0,%a1}, %rd52;
	mov.b64 	{%a2,%a3}, %rd53;
	mov.b64 	{%b0,%b1}, %rd52;
	mov.b64 	{%b2,%b3}, %rd53;
	add.cc.u32 	%r0, %a0, %b0;
	addc.cc.u32 	%r1, %a1, %b1;
	addc.cc.u32 	%r2, %a2, %b2;
	addc.u32 	%r3, %a3, %b3;
	mov.b64 	%rd54, {%r0,%r1};
	mov.b64 	%rd55, {%r2,%r3};
	}
	selp.b64 	%rd56, %rd55, %rd53, %p9;
	selp.s64 	%rd57, -1, 0, %p9;
	sub.s64 	%rd58, %rd57, %rd15;
	cvt.u64.u32 	%rd59, %r17;
	shl.b64 	%rd60, %rd59, 32;
	add.s64 	%rd61, %rd56, 1;
	shr.u64 	%rd62, %rd61, 10;
	add.s64 	%rd63, %rd62, 1;
	shr.u64 	%rd64, %rd63, 1;
	shl.b64 	%rd65, %rd58, 52;
	add.s64 	%rd66, %rd65, %rd64;
	add.s64 	%rd67, %rd66, 4602678819172646912;
	or.b64  	%rd68, %rd67, %rd60;
	mov.b64 	%fd4, %rd68;
$L__BB1_9:
	st.param.f64 	[func_retval0], %fd4;
	st.param.b32 	[func_retval0+8], %r46;
	ret;

}


// ===== COMPILED SASS (sm_100) =====

	.target	sm_100

	.elftype	@"ET_EXEC"


//--------------------- .note.nv.tkinfo           --------------------------
	.section	.note.nv.tkinfo,"",@"SHT_NOTE"
	.sectionflags	@"SHF_NOTE_NV_TKINFO"
	.tkinfo
        /*0018*/ 	.word	0x00000002
        /*0030*/ 	.string	""
        /*0030*/ 	.string	"ptxas"
        /*0030*/ 	.string	"Cuda compilation tools, release 13.0, V13.0.88"
        /*0030*/ 	.string	"Build cuda_13.0.r13.0/compiler.36424714_0"
        /*0030*/ 	.string	"-arch sm_100 -m 64 "



//--------------------- .note.nv.cuinfo           --------------------------
	.section	.note.nv.cuinfo,"",@"SHT_NOTE"
	.sectionflags	@"SHF_NOTE_NV_CUINFO"
        /*0018*/ 	.short	0x0002
        /*001a*/ 	.short	0x0064
        /*001c*/ 	.short	0x0082
	.zero		2


//--------------------- .nv.info                  --------------------------
	.section	.nv.info,"",@"SHT_CUDA_INFO"
	.align	4


	//----- nvinfo : EIATTR_REGCOUNT
	.align		4
        /*0000*/ 	.byte	0x04, 0x2f
        /*0002*/ 	.short	(.L_2 - .L_1)
	.align		4
.L_1:
        /*0004*/ 	.word	index@(_Z17f0_LFA_cudaKernelPdS_S_S_S_S_S_S_S_S_S_S_S_S_S_S_S_S_S_PiS0_S_S_S_iiiidi)
        /*0008*/ 	.word	0x00000076


	//----- nvinfo : EIATTR_FRAME_SIZE
	.align		4
.L_2:
        /*000c*/ 	.byte	0x04, 0x11
        /*000e*/ 	.short	(.L_4 - .L_3)
	.align		4
.L_3:
        /*0010*/ 	.word	index@($_Z17f0_LFA_cudaKernelPdS_S_S_S_S_S_S_S_S_S_S_S_S_S_S_S_S_S_PiS0_S_S_S_iiiidi$__internal_trig_reduction_slowpathd)
        /*0014*/ 	.word	0x00000028


	//----- nvinfo : EIATTR_FRAME_SIZE
	.align		4
.L_4:
        /*0018*/ 	.byte	0x04, 0x11
        /*001a*/ 	.short	(.L_6 - .L_5)
	.align		4
.L_5:
        /*001c*/ 	.word	index@($__internal_1_$__cuda_sm20_dsqrt_rn_f64_mediumpath_v1)
        /*0020*/ 	.word	0x00000028


	//----- nvinfo : EIATTR_FRAME_SIZE
	.align		4
.L_6:
        /*0024*/ 	.byte	0x04, 0x11
        /*0026*/ 	.short	(.L_8 - .L_7)
	.align		4
.L_7:
        /*0028*/ 	.word	index@($__internal_0_$__cuda_sm20_div_rn_f64_full)
        /*002c*/ 	.word	0x00000028


	//----- nvinfo : EIATTR_FRAME_SIZE
	.align		4
.L_8:
        /*0030*/ 	.byte	0x04, 0x11
        /*0032*/ 	.short	(.L_10 - .L_9)
	.align		4
.L_9:
        /*0034*/ 	.word	index@(_Z17f0_LFA_cudaKernelPdS_S_S_S_S_S_S_S_S_S_S_S_S_S_S_S_S_S_PiS0_S_S_S_iiiidi)
        /*0038*/ 	.word	0x00000028


	//----- nvinfo : EIATTR_MIN_STACK_SIZE
	.align		4
.L_10:
        /*003c*/ 	.byte	0x04, 0x12
        /*003e*/ 	.short	(.L_12 - .L_11)
	.align		4
.L_11:
        /*0040*/ 	.word	index@(_Z17f0_LFA_cudaKernelPdS_S_S_S_S_S_S_S_S_S_S_S_S_S_S_S_S_S_PiS0_S_S_S_iiiidi)
        /*0044*/ 	.word	0x00000028
.L_12:


//--------------------- .nv.compat                --------------------------
	.section	.nv.compat,"",@"SHT_CUDA_COMPAT_INFO"
	.align	4
        /*0000*/ 	.byte	0x02, 0x09, 0x00, 0x00, 0x02, 0x02, 0x01, 0x00, 0x02, 0x05, 0x05, 0x00, 0x03, 0x07, 0x01, 0x01
        /*0010*/ 	.byte	0x02, 0x03, 0x00, 0x00, 0x02, 0x06, 0x01, 0x00, 0x04, 0x0b, 0x08, 0x00, 0x01, 0x00, 0x00, 0x00
        /*0020*/ 	.byte	0x00, 0x00, 0x00, 0x00


//--------------------- .nv.info._Z17f0_LFA_cudaKernelPdS_S_S_S_S_S_S_S_S_S_S_S_S_S_S_S_S_S_PiS0_S_S_S_iiiidi --------------------------
	.section	.nv.info._Z17f0_LFA_cudaKernelPdS_S_S_S_S_S_S_S_S_S_S_S_S_S_S_S_S_S_PiS0_S_S_S_iiiidi,"",@"SHT_CUDA_INFO"
	.sectionflags	@""
	.align	4


	//----- nvinfo : EIATTR_CUDA_API_VERSION
	.align		4
        /*0000*/ 	.byte	0x04, 0x37
        /*0002*/ 	.short	(.L_14 - .L_13)
.L_13:
        /*0004*/ 	.word	0x00000082


	//----- nvinfo : EIATTR_KPARAM_INFO
	.align		4
.L_14:
        /*0008*/ 	.byte	0x04, 0x17
        /*000a*/ 	.short	(.L_16 - .L_15)
.L_15:
        /*000c*/ 	.word	0x00000000
        /*0010*/ 	.short	0x001d
        /*0012*/ 	.short	0x00d8
        /*0014*/ 	.byte	0x00, 0xf0, 0x11, 0x00


	//----- nvinfo : EIATTR_KPARAM_INFO
	.align		4
.L_16:
        /*0018*/ 	.byte	0x04, 0x17
        /*001a*/ 	.short	(.L_18 - .L_17)
.L_17:
        /*001c*/ 	.word	0x00000000
        /*0020*/ 	.short	0x001c
        /*0022*/ 	.short	0x00d0
        /*0024*/ 	.byte	0x00, 0xf0, 0x21, 0x00


	//----- nvinfo : EIATTR_KPARAM_INFO
	.align		4
.L_18:
        /*0028*/ 	.byte	0x04, 0x17
        /*002a*/ 	.short	(.L_20 - .L_19)
.L_19:
        /*002c*/ 	.word	0x00000000
        /*0030*/ 	.short	0x001b
        /*0032*/ 	.short	0x00cc
        /*0034*/ 	.byte	0x00, 0xf0, 0x11, 0x00


	//----- nvinfo : EIATTR_KPARAM_INFO
	.align		4
.L_20:
        /*0038*/ 	.byte	0x04, 0x17
        /*003a*/ 	.short	(.L_22 - .L_21)
.L_21:
        /*003c*/ 	.word	0x00000000
        /*0040*/ 	.short	0x001a
        /*0042*/ 	.short	0x00c8
        /*0044*/ 	.byte	0x00, 0xf0, 0x11, 0x00


	//----- nvinfo : EIATTR_KPARAM_INFO
	.align		4
.L_22:
        /*0048*/ 	.byte	0x04, 0x17
        /*004a*/ 	.short	(.L_24 - .L_23)
.L_23:
        /*004c*/ 	.word	0x00000000
        /*0050*/ 	.short	0x0019
        /*0052*/ 	.short	0x00c4
        /*0054*/ 	.byte	0x00, 0xf0, 0x11, 0x00


	//----- nvinfo : EIATTR_KPARAM_INFO
	.align		4
.L_24:
        /*0058*/ 	.byte	0x04, 0x17
        /*005a*/ 	.short	(.L_26 - .L_25)
.L_25:
        /*005c*/ 	.word	0x00000000
        /*0060*/ 	.short	0x0018
        /*0062*/ 	.short	0x00c0
        /*0064*/ 	.byte	0x00, 0xf0, 0x11, 0x00


	//----- nvinfo : EIATTR_KPARAM_INFO
	.align		4
.L_26:
        /*0068*/ 	.byte	0x04, 0x17
        /*006a*/ 	.short	(.L_28 - .L_27)
.L_27:
        /*006c*/ 	.word	0x00000000
        /*0070*/ 	.short	0x0017
        /*0072*/ 	.short	0x00b8
        /*0074*/ 	.byte	0x00, 0xf5, 0x21, 0x00


	//----- nvinfo : EIATTR_KPARAM_INFO
	.align		4
.L_28:
        /*0078*/ 	.byte	0x04, 0x17
        /*007a*/ 	.short	(.L_30 - .L_29)
.L_29:
        /*007c*/ 	.word	0x00000000
        /*0080*/ 	.short	0x0016
        /*0082*/ 	.short	0x00b0
        /*0084*/ 	.byte	0x00, 0xf5, 0x21, 0x00


	//----- nvinfo : EIATTR_KPARAM_INFO
	.align		4
.L_30:
        /*0088*/ 	.byte	0x04, 0x17
        /*008a*/ 	.short	(.L_32 - .L_31)
.L_31:
        /*008c*/ 	.word	0x00000000
        /*0090*/ 	.short	0x0015
        /*0092*/ 	.short	0x00a8
        /*0094*/ 	.byte	0x00, 0xf5, 0x21, 0x00


	//----- nvinfo : EIATTR_KPARAM_INFO
	.align		4
.L_32:
        /*0098*/ 	.byte	0x04, 0x17
        /*009a*/ 	.short	(.L_34 - .L_33)
.L_33:
        /*009c*/ 	.word	0x00000000
        /*00a0*/ 	.short	0x0014
        /*00a2*/ 	.short	0x00a0
        /*00a4*/ 	.byte	0x00, 0xf5, 0x21, 0x00


	//----- nvinfo : EIATTR_KPARAM_INFO
	.align		4
.L_34:
        /*00a8*/ 	.byte	0x04, 0x17
        /*00aa*/ 	.short	(.L_36 - .L_35)
.L_35:
        /*00ac*/ 	.word	0x00000000
        /*00b0*/ 	.short	0x0013
        /*00b2*/ 	.short	0x0098
        /*00b4*/ 	.byte	0x00, 0xf5, 0x21, 0x00


	//----- nvinfo : EIATTR_KPARAM_INFO
	.align		4
.L_36:
        /*00b8*/ 	.byte	0x04, 0x17
        /*00ba*/ 	.short	(.L_38 - .L_37)
.L_37:
        /*00bc*/ 	.word	0x00000000
        /*00c0*/ 	.short	0x0012
        /*00c2*/ 	.short	0x0090
        /*00c4*/ 	.byte	0x00, 0xf5, 0x21, 0x00


	//----- nvinfo : EIATTR_KPARAM_INFO
	.align		4
.L_38:
        /*00c8*/ 	.byte	0x04, 0x17
        /*00ca*/ 	.short	(.L_40 - .L_39)
.L_39:
        /*00cc*/ 	.word	0x00000000
        /*00d0*/ 	.short	0x0011
        /*00d2*/ 	.short	0x0088
        /*00d4*/ 	.byte	0x00, 0xf5, 0x21, 0x00


	//----- nvinfo : EIATTR_KPARAM_INFO
	.align		4
.L_40:
        /*00d8*/ 	.byte	0x04, 0x17
        /*00da*/ 	.short	(.L_42 - .L_41)
.L_41:
        /*00dc*/ 	.word	0x00000000
        /*00e0*/ 	.short	0x0010
        /*00e2*/ 	.short	0x0080
        /*00e4*/ 	.byte	0x00, 0xf5, 0x21, 0x00


	//----- nvinfo : EIATTR_KPARAM_INFO
	.align		4
.L_42:
        /*00e8*/ 	.byte	0x04, 0x17
        /*00ea*/ 	.short	(.L_44 - .L_43)
.L_43:
        /*00ec*/ 	.word	0x00000000
        /*00f0*/ 	.short	0x000f
        /*00f2*/ 	.short	0x0078
        /*00f4*/ 	.byte	0x00, 0xf5, 0x21, 0x00


	//----- nvinfo : EIATTR_KPARAM_INFO
	.align		4
.L_44:
        /*00f8*/ 	.byte	0x04, 0x17
        /*00fa*/ 	.short	(.L_46 - .L_45)
.L_45:
        /*00fc*/ 	.word	0x00000000
        /*0100*/ 	.short	0x000e
        /*0102*/ 	.short	0x0070
        /*0104*/ 	.byte	0x00, 0xf5, 0x21, 0x00


	//----- nvinfo : EIATTR_KPARAM_INFO
	.align		4
.L_46:
        /*0108*/ 	.byte	0x04, 0x17
        /*010a*/ 	.short	(.L_48 - .L_47)
.L_47:
        /*010c*/ 	.word	0x00000000
        /*0110*/ 	.short	0x000d
        /*0112*/ 	.short	0x0068
        /*0114*/ 	.byte	0x00, 0xf5, 0x21, 0x00


	//----- nvinfo : EIATTR_KPARAM_INFO
	.align		4
.L_48:
        /*0118*/ 	.byte	0x04, 0x17
        /*011a*/ 	.short	(.L_50 - .L_49)
.L_49:
        /*011c*/ 	.word	0x00000000
        /*0120*/ 	.short	0x000c
        /*0122*/ 	.short	0x0060
        /*0124*/ 	.byte	0x00, 0xf5, 0x21, 0x00


	//----- nvinfo : EIATTR_KPARAM_INFO
	.align		4
.L_50:
        /*0128*/ 	.byte	0x04, 0x17
        /*012a*/ 	.short	(.L_52 - .L_51)
.L_51:
        /*012c*/ 	.word	0x00000000
        /*0130*/ 	.short	0x000b
        /*0132*/ 	.short	0x0058
        /*0134*/ 	.byte	0x00, 0xf5, 0x21, 0x00


	//----- nvinfo : EIATTR_KPARAM_INFO
	.align		4
.L_52:
        /*0138*/ 	.byte	0x04, 0x17
        /*013a*/ 	.short	(.L_54 - .L_53)
.L_53:
        /*013c*/ 	.word	0x00000000
        /*0140*/ 	.short	0x000a
        /*0142*/ 	.short	0x0050
        /*0144*/ 	.byte	0x00, 0xf5, 0x21, 0x00


	//----- nvinfo : EIATTR_KPARAM_INFO
	.align		4
.L_54:
        /*0148*/ 	.byte	0x04, 0x17
        /*014a*/ 	.short	(.L_56 - .L_55)
.L_55:
        /*014c*/ 	.word	0x00000000
        /*0150*/ 	.short	0x0009
        /*0152*/ 	.short	0x0048
        /*0154*/ 	.byte	0x00, 0xf5, 0x21, 0x00


	//----- nvinfo : EIATTR_KPARAM_INFO
	.align		4
.L_56:
        /*0158*/ 	.byte	0x04, 0x17
        /*015a*/ 	.short	(.L_58 - .L_57)
.L_57:
        /*015c*/ 	.word	0x00000000
        /*0160*/ 	.short	0x0008
        /*0162*/ 	.short	0x0040
        /*0164*/ 	.byte	0x00, 0xf5, 0x21, 0x00


	//----- nvinfo : EIATTR_KPARAM_INFO
	.align		4
.L_58:
        /*0168*/ 	.byte	0x04, 0x17
        /*016a*/ 	.short	(.L_60 - .L_59)
.L_59:
        /*016c*/ 	.word	0x00000000
        /*0170*/ 	.short	0x0007
        /*0172*/ 	.short	0x0038
        /*0174*/ 	.byte	0x00, 0xf5, 0x21, 0x00


	//----- nvinfo : EIATTR_KPARAM_INFO
	.align		4
.L_60:
        /*0178*/ 	.byte	0x04, 0x17
        /*017a*/ 	.short	(.L_62 - .L_61)
.L_61:
        /*017c*/ 	.word	0x00000000
        /*0180*/ 	.short	0x0006
        /*0182*/ 	.short	0x0030
        /*0184*/ 	.byte	0x00, 0xf5, 0x21, 0x00


	//----- nvinfo : EIATTR_KPARAM_INFO
	.align		4
.L_62:
        /*0188*/ 	.byte	0x04, 0x17
        /*018a*/ 	.short	(.L_64 - .L_63)
.L_63:
        /*018c*/ 	.word	0x00000000
        /*0190*/ 	.short	0x0005
        /*0192*/ 	.short	0x0028
        /*0194*/ 	.byte	0x00, 0xf5, 0x21, 0x00


	//----- nvinfo : EIATTR_KPARAM_INFO
	.align		4
.L_64:
        /*0198*/ 	.byte	0x04, 0x17
        /*019a*/ 	.short	(.L_66 - .L_65)
.L_65:
        /*019c*/ 	.word	0x00000000
        /*01a0*/ 	.short	0x0004
        /*01a2*/ 	.short	0x0020
        /*01a4*/ 	.byte	0x00, 0xf5, 0x21, 0x00


	//----- nvinfo : EIATTR_KPARAM_INFO
	.align		4
.L_66:
        /*01a8*/ 	.byte	0x04, 0x17
        /*01aa*/ 	.short	(.L_68 - .L_67)
.L_67:
        /*01ac*/ 	.word	0x00000000
        /*01b0*/ 	.short	0x0003
        /*01b2*/ 	.short	0x0018
        /*01b4*/ 	.byte	0x00, 0xf5, 0x21, 0x00


	//----- nvinfo : EIATTR_KPARAM_INFO
	.align		4
.L_68:
        /*01b8*/ 	.byte	0x04, 0x17
        /*01ba*/ 	.short	(.L_70 - .L_69)
.L_69:
        /*01bc*/ 	.word	0x00000000
        /*01c0*/ 	.short	0x0002
        /*01c2*/ 	.short	0x0010
        /*01c4*/ 	.byte	0x00, 0xf5, 0x21, 0x00


	//----- nvinfo : EIATTR_KPARAM_INFO
	.align		4
.L_70:
        /*01c8*/ 	.byte	0x04, 0x17
        /*01ca*/ 	.short	(.L_72 - .L_71)
.L_71:
        /*01cc*/ 	.word	0x00000000
        /*01d0*/ 	.short	0x0001
        /*01d2*/ 	.short	0x0008
        /*01d4*/ 	.byte	0x00, 0xf5, 0x21, 0x00


	//----- nvinfo : EIATTR_KPARAM_INFO
	.align		4
.L_72:
        /*01d8*/ 	.byte	0x04, 0x17
        /*01da*/ 	.short	(.L_74 - .L_73)
.L_73:
        /*01dc*/ 	.word	0x00000000
        /*01e0*/ 	.short	0x0000
        /*01e2*/ 	.short	0x0000
        /*01e4*/ 	.byte	0x00, 0xf5, 0x21, 0x00


	//----- nvinfo : EIATTR_SPARSE_MMA_MASK
	.align		4
.L_74:
        /*01e8*/ 	.byte	0x03, 0x50
        /*01ea*/ 	.short	0x0000


	//----- nvinfo : EIATTR_MAXREG_COUNT
	.align		4
        /*01ec*/ 	.byte	0x03, 0x1b
        /*01ee*/ 	.short	0x00ff


	//----- nvinfo : EIATTR_MERCURY_ISA_VERSION
	.align		4
        /*01f0*/ 	.byte	0x03, 0x5f
        /*01f2*/ 	.short	0x0101


	//----- nvinfo : EIATTR_VRC_CTA_INIT_COUNT
	.align		4
        /*01f4*/ 	.byte	0x02, 0x4a
	.zero		1
	.zero		1


	//----- nvinfo : EIATTR_EXIT_INSTR_OFFSETS
	.align		4
        /*01f8*/ 	.byte	0x04, 0x1c
        /*01fa*/ 	.short	(.L_76 - .L_75)


	//   ....[0]....
.L_75:
        /*01fc*/ 	.word	0x000000a0


	//   ....[1]....
        /*0200*/ 	.word	0x00002190


	//   ....[2]....
        /*0204*/ 	.word	0x00002be0


	//   ....[3]....
        /*0208*/ 	.word	0x00004df0


	//----- nvinfo : EIATTR_CRS_STACK_SIZE
	.align		4
.L_76:
        /*020c*/ 	.byte	0x04, 0x1e
        /*020e*/ 	.short	(.L_78 - .L_77)
.L_77:
        /*0210*/ 	.word	0x00000000


	//----- nvinfo : EIATTR_CBANK_PARAM_SIZE
	.align		4
.L_78:
        /*0214*/ 	.byte	0x03, 0x19
        /*0216*/ 	.short	0x00dc


	//----- nvinfo : EIATTR_PARAM_CBANK
	.align		4
        /*0218*/ 	.byte	0x04, 0x0a
        /*021a*/ 	.short	(.L_80 - .L_79)
	.align		4
.L_79:
        /*021c*/ 	.word	index@(.nv.constant0._Z17f0_LFA_cudaKernelPdS_S_S_S_S_S_S_S_S_S_S_S_S_S_S_S_S_S_PiS0_S_S_S_iiiidi)
        /*0220*/ 	.short	0x0380
        /*0222*/ 	.short	0x00dc


	//----- nvinfo : EIATTR_SW_WAR
	.align		4
.L_80:
        /*0224*/ 	.byte	0x04, 0x36
        /*0226*/ 	.short	(.L_82 - .L_81)
.L_81:
        /*0228*/ 	.word	0x00000008
.L_82:


//--------------------- .nv.callgraph             --------------------------
	.section	.nv.callgraph,"",@"SHT_CUDA_CALLGRAPH"
	.align	4
	.sectionentsize	8
	.align		4
        /*0000*/ 	.word	0x00000000
	.align		4
        /*0004*/ 	.word	0xffffffff
	.align		4
        /*0008*/ 	.word	0x00000000
	.align		4
        /*000c*/ 	.word	0xfffffffe
	.align		4
        /*0010*/ 	.word	0x00000000
	.align		4
        /*0014*/ 	.word	0xfffffffd
	.align		4
        /*0018*/ 	.word	0x00000000
	.align		4
        /*001c*/ 	.word	0xfffffffc


//--------------------- .nv.constant4             --------------------------
	.section	.nv.constant4,"a",@progbits
	.align	8
	.align		8
.nv.constant4:
        /*0000*/ 	.dword	__cudart_i2opi_d


//--------------------- .text._Z17f0_LFA_cudaKernelPdS_S_S_S_S_S_S_S_S_S_S_S_S_S_S_S_S_S_PiS0_S_S_S_iiiidi --------------------------
	.section	.text._Z17f0_LFA_cudaKernelPdS_S_S_S_S_S_S_S_S_S_S_S_S_S_S_S_S_S_PiS0_S_S_S_iiiidi,"ax",@progbits
	.align	128
        .global         _Z17f0_LFA_cudaKernelPdS_S_S_S_S_S_S_S_S_S_S_S_S_S_S_S_S_S_PiS0_S_S_S_iiiidi
        .type           _Z17f0_LFA_cudaKernelPdS_S_S_S_S_S_S_S_S_S_S_S_S_S_S_S_S_S_PiS0_S_S_S_iiiidi,@function
        .size           _Z17f0_LFA_cudaKernelPdS_S_S_S_S_S_S_S_S_S_S_S_S_S_S_S_S_S_PiS0_S_S_S_iiiidi,(.L_x_78 - _Z17f0_LFA_cudaKernelPdS_S_S_S_S_S_S_S_S_S_S_S_S_S_S_S_S_S_PiS0_S_S_S_iiiidi)
        .other          _Z17f0_LFA_cudaKernelPdS_S_S_S_S_S_S_S_S_S_S_S_S_S_S_S_S_S_PiS0_S_S_S_iiiidi,@"STO_CUDA_ENTRY STV_DEFAULT"
_Z17f0_LFA_cudaKernelPdS_S_S_S_S_S_S_S_S_S_S_S_S_S_S_S_S_S_PiS0_S_S_S_iiiidi:
.text._Z17f0_LFA_cudaKernelPdS_S_S_S_S_S_S_S_S_S_S_S_S_S_S_S_S_S_PiS0_S_S_S_iiiidi:
[----:B------:R-:W0:Y:S01]  /*0000*/  LDC R1, c[0x0][0x37c] ;  /* 0x0000df00ff017b82 */ /* 0x000e220000000800 */
[----:B------:R-:W1:Y:S07]  /*0010*/  S2R R12, SR_TID.X ;  /* 0x00000000000c7919 */ /* 0x000e6e0000002100 */
[----:B------:R-:W1:Y:S01]  /*0020*/  S2UR UR4, SR_CTAID.X ;  /* 0x00000000000479c3 */ /* 0x000e620000002500 */
[----:B------:R-:W2:Y:S01]  /*0030*/  LDCU UR5, c[0x0][0x440] ;  /* 0x00008800ff0577ac */ /* 0x000ea20008000800 */
[----:B0-----:R-:W-:Y:S01]  /*0040*/  VIADD R1, R1, 0xffffffd8 ;  /* 0xffffffd801017836 */ /* 0x001fe20000000000 */
[----:B------:R-:W0:Y:S05]  /*0050*/  LDCU UR6, c[0x0][0x444] ;  /* 0x00008880ff0677ac */ /* 0x000e2a0008000800 */
[----:B------:R-:W1:Y:S01]  /*0060*/  LDC R3, c[0x0][0x360] ;  /* 0x0000d800ff037b82 */ /* 0x000e620000000800 */
[----:B0-----:R-:W-:-:S02]  /*0070*/  IMAD.U32 R10, RZ, RZ, UR6 ;  /* 0x00000006ff0a7e24 */ /* 0x001fc4000f8e00ff */
[----:B-1----:R-:W-:-:S05]  /*0080*/  IMAD R12, R3, UR4, R12 ;  /* 0x00000004030c7c24 */ /* 0x002fca000f8e020c */
[----:B--2---:R-:W-:-:S13]  /*0090*/  ISETP.GE.AND P0, PT, R12, UR5, PT ;  /* 0x000000050c007c0c */ /* 0x004fda000bf06270 */
[----:B------:R-:W-:Y:S05]  /*00a0*/  @P0 EXIT ;  /* 0x000000000000094d */ /* 0x000fea0003800000 */
[----:B------:R-:W0:Y:S01]  /*00b0*/  LDCU UR4, c[0x0][0x458] ;  /* 0x00008b00ff0477ac */ /* 0x000e220008000800 */
[----:B------:R-:W1:Y:S01]  /*00c0*/  LDCU.64 UR8, c[0x0][0x358] ;  /* 0x00006b00ff0877ac */ /* 0x000e620008000a00 */
[----:B0-----:R-:W-:-:S09]  /*00d0*/  UISETP.NE.AND UP0, UPT, UR4, 0x1, UPT ;  /* 0x000000010400788c */ /* 0x001fd2000bf05270 */
[----:B-1----:R-:W-:Y:S05]  /*00e0*/  BRA.U UP0, `(.L_x_0) ;  /* 0x0000000100387547 */ /* 0x002fea000b800000 */
[----:B------:R-:W0:Y:S01]  /*00f0*/  LDC.64 R2, c[0x0][0x3e0] ;  /* 0x0000f800ff027b82 */ /* 0x000e220000000a00 */
[----:B------:R-:W-:Y:S02]  /*0100*/  HFMA2 R15, -RZ, RZ, 1.984375, 0 ;  /* 0x3ff00000ff0f7431 */ /* 0x000fe400000001ff */
[----:B------:R-:W-:-:S05]  /*0110*/  IMAD.MOV.U32 R14, RZ, RZ, 0x0 ;  /* 0x00000000ff0e7424 */ /* 0x000fca00078e00ff */
[----:B------:R-:W1:Y:S08]  /*0120*/  LDC.64 R4, c[0x0][0x3e8] ;  /* 0x0000fa00ff047b82 */ /* 0x000e700000000a00 */
[----:B------:R-:W2:Y:S08]  /*0130*/  LDC.64 R6, c[0x0][0x3f0] ;  /* 0x0000fc00ff067b82 */ /* 0x000eb00000000a00 */
[----:B------:R-:W3:Y:S01]  /*0140*/  LDC.64 R8, c[0x0][0x3f8] ;  /* 0x0000fe00ff087b82 */ /* 0x000ee20000000a00 */
[----:B0-----:R-:W-:-:S05]  /*0150*/  IMAD.WIDE R2, R12, 0x8, R2 ;  /* 0x000000080c027825 */ /* 0x001fca00078e0202 */
[----:B------:R0:W-:Y:S01]  /*0160*/  STG.E.64 desc[UR8][R2.64], R14 ;  /* 0x0000000e02007986 */ /* 0x0001e2000c101b08 */
[----:B-1----:R-:W-:-:S05]  /*0170*/  IMAD.WIDE R4, R12, 0x8, R4 ;  /* 0x000000080c047825 */ /* 0x002fca00078e0204 */
[----:B------:R0:W-:Y:S01]  /*0180*/  STG.E.64 desc[UR8][R4.64], RZ ;  /* 0x000000ff04007986 */ /* 0x0001e2000c101b08 */
[----:B--2---:R-:W-:-:S05]  /*0190*/  IMAD.WIDE R6, R12, 0x8, R6 ;  /* 0x000000080c067825 */ /* 0x004fca00078e0206 */
[----:B------:R0:W-:Y:S01]  /*01a0*/  STG.E.64 desc[UR8][R6.64], RZ ;  /* 0x000000ff06007986 */ /* 0x0001e2000c101b08 */
[----:B---3--:R-:W-:-:S05]  /*01b0*/  IMAD.WIDE R8, R12, 0x8, R8 ;  /* 0x000000080c087825 */ /* 0x008fca00078e0208 */
[----:B------:R0:W-:Y:S02]  /*01c0*/  STG.E.64 desc[UR8][R8.64], RZ ;  /* 0x000000ff08007986 */ /* 0x0001e4000c101b08 */
.L_x_0:
[----:B------:R-:W1:Y:S01]  /*01d0*/  LDCU UR5, c[0x0][0x444] ;  /* 0x00008880ff0577ac */ /* 0x000e620008000800 */
[----:B------:R-:W-:Y:S01]  /*01e0*/  IMAD.MOV.U32 R24, RZ, RZ, 0x0 ;  /* 0x00000000ff187424 */ /* 0x000fe200078e00ff */
[----:B------:R-:W-:Y:S01]  /*01f0*/  CS2R R22, SRZ ;  /* 0x0000000000167805 */ /* 0x000fe2000001ff00 */
[----:B------:R-:W-:Y:S01]  /*0200*/  IMAD.MOV.U32 R25, RZ, RZ, 0x3ff00000 ;  /* 0x3ff00000ff197424 */ /* 0x000fe200078e00ff */
[----:B------:R-:W-:Y:S02]  /*0210*/  CS2R R20, SRZ ;  /* 0x0000000000147805 */ /* 0x000fe4000001ff00 */
[----:B------:R-:W-:Y:S01]  /*0220*/  CS2R R18, SRZ ;  /* 0x0000000000127805 */ /* 0x000fe2000001ff00 */
[----:B-1----:R-:W-:-:S05]  /*0230*/  IMAD.U32 R0, RZ, RZ, UR5 ;  /* 0x00000005ff007e24 */ /* 0x002fca000f8e00ff */
[----:B------:R-:W-:-:S13]  /*0240*/  ISETP.GE.AND P0, PT, R0, 0x1, PT ;  /* 0x000000010000780c */ /* 0x000fda0003f06270 */
[----:B------:R-:W-:Y:S05]  /*0250*/  @!P0 BRA `(.L_x_1) ;  /* 0x0000001c00948947 */ /* 0x000fea0003800000 */
[----:B------:R-:W-:-:S09]  /*0260*/  UISETP.NE.AND UP0, UPT, UR4, 0x1, UPT ;  /* 0x000000010400788c */ /* 0x000fd2000bf05270 */
[----:B------:R-:W-:Y:S05]  /*0270*/  BRA.U !UP0, `(.L_x_2) ;  /* 0x0000000d08a87547 */ /* 0x000fea000b800000 */
[----:B------:R-:W-:Y:S02]  /*0280*/  CS2R R18, SRZ ;  /* 0x0000000000127805 */ /* 0x000fe4000001ff00 */
[----:B------:R-:W-:Y:S01]  /*0290*/  MOV R24, 0x0 ;  /* 0x0000000000187802 */ /* 0x000fe20000000f00 */
[----:B------:R-:W-:Y:S01]  /*02a0*/  IMAD.MOV.U32 R25, RZ, RZ, 0x3ff00000 ;  /* 0x3ff00000ff197424 */ /* 0x000fe200078e00ff */
[----:B------:R-:W-:Y:S02]  /*02b0*/  CS2R R20, SRZ ;  /* 0x0000000000147805 */ /* 0x000fe4000001ff00 */
[----:B------:R-:W-:Y:S01]  /*02c0*/  CS2R R22, SRZ ;  /* 0x0000000000167805 */ /* 0x000fe2000001ff00 */
[----:B------:R-:W1:Y:S01]  /*02d0*/  LDCU.64 UR6, c[0x0][0x450] ;  /* 0x00008a00ff0677ac */ /* 0x000e620008000a00 */
[----:B------:R-:W-:-:S05]  /*02e0*/  UMOV UR4, URZ ;  /* 0x000000ff00047c82 */ /* 0x000fca0008000000 */
.L_x_16:
[----:B0-----:R-:W0:Y:S08]  /*02f0*/  LDC R3, c[0x0][0x440] ;  /* 0x00011000ff037b82 */ /* 0x001e300000000800 */
[----:B------:R-:W2:Y:S08]  /*0300*/  LDC.64 R28, c[0x0][0x408] ;  /* 0x00010200ff1c7b82 */ /* 0x000eb00000000a00 */
[----:B------:R-:W3:Y:S08]  /*0310*/  LDC.64 R84, c[0x0][0x400] ;  /* 0x00010000ff547b82 */ /* 0x000ef00000000a00 */
[----:B------:R-:W4:Y:S01]  /*0320*/  LDC.64 R26, c[0x0][0x410] ;  /* 0x00010400ff1a7b82 */ /* 0x000f220000000a00 */
[----:B0-----:R-:W-:-:S04]  /*0330*/  IMAD R3, R3, UR4, R12 ;  /* 0x0000000403037c24 */ /* 0x001fc8000f8e020c */
[----:B--2---:R-:W-:-:S06]  /*0340*/  IMAD.WIDE R28, R3, 0x8, R28 ;  /* 0x00000008031c7825 */ /* 0x004fcc00078e021c */
[----:B------:R-:W2:Y:S01]  /*0350*/  LDG.E.64 R28, desc[UR8][R28.64] ;  /* 0x000000081c1c7981 */ /* 0x000ea2000c1e1b00 */
[----:B---3--:R-:W-:-:S06]  /*0360*/  IMAD.WIDE R84, R3, 0x8, R84 ;  /* 0x0000000803547825 */ /* 0x008fcc00078e0254 */
[----:B------:R-:W3:Y:S01]  /*0370*/  LDG.E.64 R84, desc[UR8][R84.64] ;  /* 0x0000000854547981 */ /* 0x000ee2000c1e1b00 */
[----:B----4-:R-:W-:-:S06]  /*0380*/  IMAD.WIDE R26, R3, 0x8, R26 ;  /* 0x00000008031a7825 */ /* 0x010fcc00078e021a */
[----:B------:R-:W4:Y:S01]  /*0390*/  LDG.E.64 R26, desc[UR8][R26.64] ;  /* 0x000000081a1a7981 */ /* 0x000f22000c1e1b00 */
[----:B------:R-:W-:Y:S01]  /*03a0*/  BSSY.RECONVERGENT B1, `(.L_x_3) ;  /* 0x00000d2000017945 */ /* 0x000fe20003800200 */
[----:B--2---:R-:W-:-:S08]  /*03b0*/  DMUL R2, R28, R28 ;  /* 0x0000001c1c027228 */ /* 0x004fd00000000000 */
[----:B---3--:R-:W-:-:S08]  /*03c0*/  DFMA R2, R84, R84, R2 ;  /* 0x000000545402722b */ /* 0x008fd00000000002 */
[----:B----4-:R-:W-:-:S08]  /*03d0*/  DFMA R8, R26, R26, R2 ;  /* 0x0000001a1a08722b */ /* 0x010fd00000000002 */
[----:B------:R-:W-:-:S14]  /*03e0*/  DSETP.NEU.AND P0, PT, R8, RZ, PT ;  /* 0x000000ff0800722a */ /* 0x000fdc0003f0d000 */
[----:B------:R-:W-:Y:S05]  /*03f0*/  @!P0 BRA `(.L_x_4) ;  /* 0x0000000c00308947 */ /* 0x000fea0003800000 */
[----:B------:R-:W0:Y:S01]  /*0400*/  MUFU.RSQ64H R3, R9 ;  /* 0x0000000900037308 */ /* 0x000e220000001c00 */
[----:B------:R-:W-:Y:S01]  /*0410*/  VIADD R2, R9, 0xfcb00000 ;  /* 0xfcb0000009027836 */ /* 0x000fe20000000000 */
[----:B------:R-:W-:Y:S01]  /*0420*/  MOV R7, 0x3fd80000 ;  /* 0x3fd8000000077802 */ /* 0x000fe20000000f00 */
[----:B------:R-:W-:Y:S01]  /*0430*/  IMAD.MOV.U32 R6, RZ, RZ, 0x0 ;  /* 0x00000000ff067424 */ /* 0x000fe200078e00ff */
[----:B------:R-:W-:Y:S02]  /*0440*/  BSSY.RECONVERGENT B0, `(.L_x_5) ;  /* 0x0000017000007945 */ /* 0x000fe40003800200 */
[----:B------:R-:W-:Y:S01]  /*0450*/  ISETP.GE.U32.AND P0, PT, R2, 0x7ca00000, PT ;  /* 0x7ca000000200780c */ /* 0x000fe20003f06070 */
[----:B0-----:R-:W-:-:S08]  /*0460*/  DMUL R4, R2, R2 ;  /* 0x0000000202047228 */ /* 0x001fd00000000000 */
[----:B------:R-:W-:-:S08]  /*0470*/  DFMA R4, R8, -R4, 1 ;  /* 0x3ff000000804742b */ /* 0x000fd00000000804 */
[----:B------:R-:W-:Y:S02]  /*0480*/  DFMA R6, R4, R6, 0.5 ;  /* 0x3fe000000406742b */ /* 0x000fe40000000006 */
[----:B------:R-:W-:-:S08]  /*0490*/  DMUL R4, R2, R4 ;  /* 0x0000000402047228 */ /* 0x000fd00000000000 */
[----:B------:R-:W-:-:S08]  /*04a0*/  DFMA R6, R6, R4, R2 ;  /* 0x000000040606722b */ /* 0x000fd00000000002 */
[----:B------:R-:W-:Y:S02]  /*04b0*/  DMUL R16, R8, R6 ;  /* 0x0000000608107228 */ /* 0x000fe40000000000 */
[----:B------:R-:W-:Y:S02]  /*04c0*/  VIADD R5, R7, 0xfff00000 ;  /* 0xfff0000007057836 */ /* 0x000fe40000000000 */
[----:B------:R-:W-:-:S04]  /*04d0*/  IMAD.MOV.U32 R4, RZ, RZ, R6 ;  /* 0x000000ffff047224 */ /* 0x000fc800078e0006 */
[----:B------:R-:W-:-:S08]  /*04e0*/  DFMA R30, R16, -R16, R8 ;  /* 0x80000010101e722b */ /* 0x000fd00000000008 */
[----:B------:R-:W-:Y:S01]  /*04f0*/  DFMA R14, R30, R4, R16 ;  /* 0x000000041e0e722b */ /* 0x000fe20000000010 */
[----:B------:R-:W-:Y:S10]  /*0500*/  @!P0 BRA `(.L_x_6) ;  /* 0x0000000000288947 */ /* 0x000ff40003800000 */
[----:B------:R-:W-:Y:S01]  /*0510*/  IMAD.MOV.U32 R0, RZ, RZ, R6 ;  /* 0x000000ffff007224 */ /* 0x000fe200078e0006 */
[----:B------:R-:W-:Y:S01]  /*0520*/  MOV R42, R30 ;  /* 0x0000001e002a7202 */ /* 0x000fe20000000f00 */
[----:B------:R-:W-:Y:S01]  /*0530*/  IMAD.MOV.U32 R43, RZ, RZ, R31 ;  /* 0x000000ffff2b7224 */ /* 0x000fe200078e001f */
[----:B------:R-:W-:Y:S01]  /*0540*/  MOV R7, R5 ;  /* 0x0000000500077202 */ /* 0x000fe20000000f00 */
[----:B------:R-:W-:Y:S01]  /*0550*/  IMAD.MOV.U32 R11, RZ, RZ, R16 ;  /* 0x000000ffff0b7224 */ /* 0x000fe200078e0010 */
[----:B------:R-:W-:Y:S01]  /*0560*/  MOV R13, 0x590 ;  /* 0x00000590000d7802 */ /* 0x000fe20000000f00 */
[----:B------:R-:W-:-:S07]  /*0570*/  IMAD.MOV.U32 R44, RZ, RZ, R17 ;  /* 0x000000ffff2c7224 */ /* 0x000fce00078e0011 */
[----:B-1----:R-:W-:Y:S05]  /*0580*/  CALL.REL.NOINC `($__internal_1_$__cuda_sm20_dsqrt_rn_f64_mediumpath_v1) ;  /* 0x0000004c00907944 */ /* 0x002fea0003c00000 */
[----:B------:R-:W-:Y:S02]  /*0590*/  IMAD.MOV.U32 R14, RZ, RZ, R0 ;  /* 0x000000ffff0e7224 */ /* 0x000fe400078e0000 */
[----:B------:R-:W-:-:S07]  /*05a0*/  IMAD.MOV.U32 R15, RZ, RZ, R5 ;  /* 0x000000ffff0f7224 */ /* 0x000fce00078e0005 */
.L_x_6:
[----:B-1----:R-:W-:Y:S05]  /*05b0*/  BSYNC.RECONVERGENT B0 ;  /* 0x0000000000007941 */ /* 0x002fea0003800200 */
.L_x_5:
[----:B------:R-:W0:Y:S01]  /*05c0*/  MUFU.RCP64H R3, R15 ;  /* 0x0000000f00037308 */ /* 0x000e220000001800 */
[----:B------:R-:W-:Y:S01]  /*05d0*/  IMAD.MOV.U32 R2, RZ, RZ, 0x1 ;  /* 0x00000001ff027424 */ /* 0x000fe200078e00ff */
[----:B------:R-:W-:Y:S01]  /*05e0*/  FSETP.GEU.AND P1, PT, |R85|, 6.5827683646048100446e-37, PT ;  /* 0x036000005500780b */ /* 0x000fe20003f2e200 */
[----:B------:R-:W-:Y:S01]  /*05f0*/  DMUL R30, R14, -UR6 ;  /* 0x800000060e1e7c28 */ /* 0x000fe20008000000 */
[----:B------:R-:W-:Y:S01]  /*0600*/  UMOV UR10, 0x8346e69a ;  /* 0x8346e69a000a7882 */ /* 0x000fe20000000000 */
[----:B------:R-:W-:Y:S01]  /*0610*/  UMOV UR11, 0x41afe3d8 ;  /* 0x41afe3d8000b7882 */ /* 0x000fe20000000000 */
[----:B------:R-:W-:Y:S05]  /*0620*/  BSSY.RECONVERGENT B2, `(.L_x_7) ;  /* 0x0000013000027945 */ /* 0x000fea0003800200 */
[----:B------:R-:W-:-:S02]  /*0630*/  DMUL R30, R30, UR10 ;  /* 0x0000000a1e1e7c28 */ /* 0x000fc40008000000 */
[----:B0-----:R-:W-:-:S08]  /*0640*/  DFMA R4, R2, -R14, 1 ;  /* 0x3ff000000204742b */ /* 0x001fd0000000080e */
[----:B------:R-:W-:-:S08]  /*0650*/  DFMA R4, R4, R4, R4 ;  /* 0x000000040404722b */ /* 0x000fd00000000004 */
[----:B------:R-:W-:-:S08]  /*0660*/  DFMA R4, R2, R4, R2 ;  /* 0x000000040204722b */ /* 0x000fd00000000002 */
[----:B------:R-:W-:-:S08]  /*0670*/  DFMA R2, R4, -R14, 1 ;  /* 0x3ff000000402742b */ /* 0x000fd0000000080e */
[----:B------:R-:W-:-:S08]  /*0680*/  DFMA R2, R4, R2, R4 ;  /* 0x000000020402722b */ /* 0x000fd00000000004 */
[----:B------:R-:W-:-:S08]  /*0690*/  DMUL R4, R84, R2 ;  /* 0x0000000254047228 */ /* 0x000fd00000000000 */
[----:B------:R-:W-:-:S08]  /*06a0*/  DFMA R6, R4, -R14, R84 ;  /* 0x8000000e0406722b */ /* 0x000fd00000000054 */
[----:B------:R-:W-:-:S10]  /*06b0*/  DFMA R2, R2, R6, R4 ;  /* 0x000000060202722b */ /* 0x000fd40000000004 */
[----:B------:R-:W-:-:S05]  /*06c0*/  FFMA R0, RZ, R15, R3 ;  /* 0x0000000fff007223 */ /* 0x000fca0000000003 */
[----:B------:R-:W-:-:S13]  /*06d0*/  FSETP.GT.AND P0, PT, |R0|, 1.469367938527859385e-39, PT ;  /* 0x001000000000780b */ /* 0x000fda0003f04200 */
[----:B------:R-:W-:Y:S05]  /*06e0*/  @P0 BRA P1, `(.L_x_8) ;  /* 0x0000000000180947 */ /* 0x000fea0000800000 */
[----:B------:R-:W-:Y:S01]  /*06f0*/  MOV R6, R14 ;  /* 0x0000000e00067202 */ /* 0x000fe20000000f00 */
[----:B------:R-:W-:Y:S01]  /*0700*/  IMAD.MOV.U32 R7, RZ, RZ, R15 ;  /* 0x000000ffff077224 */ /* 0x000fe200078e000f */
[----:B------:R-:W-:-:S07]  /*0710*/  MOV R0, 0x730 ;  /* 0x0000073000007802 */ /* 0x000fce0000000f00 */
[----:B------:R-:W-:Y:S05]  /*0720*/  CALL.REL.NOINC `($__internal_0_$__cuda_sm20_div_rn_f64_full) ;  /* 0x0000004400b47944 */ /* 0x000fea0003c00000 */
[----:B------:R-:W-:Y:S02]  /*0730*/  IMAD.MOV.U32 R2, RZ, RZ, R8 ;  /* 0x000000ffff027224 */ /* 0x000fe400078e0008 */
[----:B------:R-:W-:-:S07]  /*0740*/  IMAD.MOV.U32 R3, RZ, RZ, R9 ;  /* 0x000000ffff037224 */ /* 0x000fce00078e0009 */
.L_x_8:
[----:B------:R-:W-:Y:S05]  /*0750*/  BSYNC.RECONVERGENT B2 ;  /* 0x0000000000027941 */ /* 0x000fea0003800200 */
.L_x_7:
[----:B------:R-:W0:Y:S01]  /*0760*/  MUFU.RCP64H R5, R15 ;  /* 0x0000000f00057308 */ /* 0x000e220000001800 */
[----:B------:R-:W-:Y:S01]  /*0770*/  MOV R4, 0x1 ;  /* 0x0000000100047802 */ /* 0x000fe20000000f00 */
[----:B------:R-:W-:Y:S01]  /*0780*/  BSSY.RECONVERGENT B2, `(.L_x_9) ;  /* 0x0000017000027945 */ /* 0x000fe20003800200 */
[----:B------:R-:W-:Y:S01]  /*0790*/  FSETP.GEU.AND P1, PT, |R29|, 6.5827683646048100446e-37, PT ;  /* 0x036000001d00780b */ /* 0x000fe20003f2e200 */
[----:B------:R-:W-:Y:S02]  /*07a0*/  IMAD.MOV.U32 R16, RZ, RZ, R2 ;  /* 0x000000ffff107224 */ /* 0x000fe400078e0002 */
[----:B------:R-:W-:Y:S01]  /*07b0*/  IMAD.MOV.U32 R17, RZ, RZ, R3 ;  /* 0x000000ffff117224 */ /* 0x000fe200078e0003 */
        /* <DEDUP_REMOVED lines=11> */
[----:B------:R-:W-:Y:S01]  /*0870*/  IMAD.MOV.U32 R84, RZ, RZ, R28 ;  /* 0x000000ffff547224 */ /* 0x000fe200078e001c */
[----:B------:R-:W-:Y:S01]  /*0880*/  MOV R85, R29 ;  /* 0x0000001d00557202 */ /* 0x000fe20000000f00 */
[----:B------:R-:W-:Y:S01]  /*0890*/  IMAD.MOV.U32 R6, RZ, RZ, R14 ;  /* 0x000000ffff067224 */ /* 0x000fe200078e000e */
[----:B------:R-:W-:Y:S01]  /*08a0*/  MOV R0, 0x8d0 ;  /* 0x000008d000007802 */ /* 0x000fe20000000f00 */
[----:B------:R-:W-:-:S07]  /*08b0*/  IMAD.MOV.U32 R7, RZ, RZ, R15 ;  /* 0x000000ffff077224 */ /* 0x000fce00078e000f */
[----:B------:R-:W-:Y:S05]  /*08c0*/  CALL.REL.NOINC `($__internal_0_$__cuda_sm20_div_rn_f64_full) ;  /* 0x00000044004c7944 */ /* 0x000fea0003c00000 */
[----:B------:R-:W-:Y:S01]  /*08d0*/  IMAD.MOV.U32 R4, RZ, RZ, R8 ;  /* 0x000000ffff047224 */ /* 0x000fe200078e0008 */
[----:B------:R-:W-:-:S07]  /*08e0*/  MOV R5, R9 ;  /* 0x0000000900057202 */ /* 0x000fce0000000f00 */
.L_x_10:
[----:B------:R-:W-:Y:S05]  /*08f0*/  BSYNC.RECONVERGENT B2 ;  /* 0x0000000000027941 */ /* 0x000fea0003800200 */
.L_x_9:
[----:B------:R-:W0:Y:S01]  /*0900*/  MUFU.RCP64H R3, R15 ;  /* 0x0000000f00037308 */ /* 0x000e220000001800 */
[----:B------:R-:W-:Y:S01]  /*0910*/  IMAD.MOV.U32 R2, RZ, RZ, 0x1 ;  /* 0x00000001ff027424 */ /* 0x000fe200078e00ff */
[----:B------:R-:W-:Y:S01]  /*0920*/  FSETP.GEU.AND P1, PT, |R27|, 6.5827683646048100446e-37, PT ;  /* 0x036000001b00780b */ /* 0x000fe20003f2e200 */
[----:B------:R-:W-:Y:S01]  /*0930*/  BSSY.RECONVERGENT B2, `(.L_x_11) ;  /* 0x0000016000027945 */ /* 0x000fe20003800200 */
        /* <DEDUP_REMOVED lines=15> */
[----:B------:R-:W-:Y:S01]  /*0a30*/  MOV R0, 0xa70 ;  /* 0x00000a7000007802 */ /* 0x000fe20000000f00 */
[----:B------:R-:W-:Y:S02]  /*0a40*/  IMAD.MOV.U32 R6, RZ, RZ, R14 ;  /* 0x000000ffff067224 */ /* 0x000fe400078e000e */
[----:B------:R-:W-:-:S07]  /*0a50*/  IMAD.MOV.U32 R7, RZ, RZ, R15 ;  /* 0x000000ffff077224 */ /* 0x000fce00078e000f */
[----:B------:R-:W-:Y:S05]  /*0a60*/  CALL.REL.NOINC `($__internal_0_$__cuda_sm20_div_rn_f64_full) ;  /* 0x0000004000e47944 */ /* 0x000fea0003c00000 */
[----:B------:R-:W-:Y:S01]  /*0a70*/  MOV R2, R8 ;  /* 0x0000000800027202 */ /* 0x000fe20000000f00 */
[----:B------:R-:W-:-:S07]  /*0a80*/  IMAD.MOV.U32 R3, RZ, RZ, R9 ;  /* 0x000000ffff037224 */ /* 0x000fce00078e0009 */
.L_x_12:
[----:B------:R-:W-:Y:S05]  /*0a90*/  BSYNC.RECONVERGENT B2 ;  /* 0x0000000000027941 */ /* 0x000fea0003800200 */
.L_x_11:
[----:B------:R-:W-:Y:S01]  /*0aa0*/  DMUL R40, R30, 0.5 ;  /* 0x3fe000001e287828 */ /* 0x000fe20000000000 */
[----:B------:R-:W-:Y:S01]  /*0ab0*/  BSSY.RECONVERGENT B0, `(.L_x_13) ;  /* 0x000001a000007945 */ /* 0x000fe20003800200 */
[----:B------:R-:W-:Y:S02]  /*0ac0*/  IMAD.MOV.U32 R36, RZ, RZ, R2 ;  /* 0x000000ffff247224 */ /* 0x000fe400078e0002 */
[----:B------:R-:W-:-:S04]  /*0ad0*/  IMAD.MOV.U32 R37, RZ, RZ, R3 ;  /* 0x000000ffff257224 */ /* 0x000fc800078e0003 */
[----:B------:R-:W-:-:S14]  /*0ae0*/  DSETP.NEU.AND P0, PT, |R40|, +INF , PT ;  /* 0x7ff000002800742a */ /* 0x000fdc0003f0d200 */
[----:B------:R-:W-:Y:S05]  /*0af0*/  @!P0 BRA `(.L_x_14) ;  /* 0x00000000004c8947 */ /* 0x000fea0003800000 */
[----:B------:R-:W-:Y:S01]  /*0b00*/  UMOV UR10, 0x6dc9c883 ;  /* 0x6dc9c883000a7882 */ /* 0x000fe20000000000 */
[----:B------:R-:W-:Y:S01]  /*0b10*/  UMOV UR11, 0x3fe45f30 ;  /* 0x3fe45f30000b7882 */ /* 0x000fe20000000000 */
[C---:B------:R-:W-:Y:S02]  /*0b20*/  DSETP.GE.AND P0, PT, |R40|.reuse, 2.14748364800000000000e+09, PT ;  /* 0x41e000002800742a */ /* 0x040fe40003f06200 */
[----:B------:R-:W-:Y:S01]  /*0b30*/  DMUL R2, R40, UR10 ;  /* 0x0000000a28027c28 */ /* 0x000fe20008000000 */
[----:B------:R-:W-:Y:S01]  /*0b40*/  UMOV UR10, 0x54442d18 ;  /* 0x54442d18000a7882 */ /* 0x000fe20000000000 */
[----:B------:R-:W-:-:S04]  /*0b50*/  UMOV UR11, 0x3ff921fb ;  /* 0x3ff921fb000b7882 */ /* 0x000fc80000000000 */
[----:B------:R-:W0:Y:S08]  /*0b60*/  F2I.F64 R0, R2 ;  /* 0x0000000200007311 */ /* 0x000e300000301100 */
[----:B0-----:R-:W0:Y:S02]  /*0b70*/  I2F.F64 R4, R0 ;  /* 0x0000000000047312 */ /* 0x001e240000201c00 */
[----:B0-----:R-:W-:Y:S01]  /*0b80*/  DFMA R6, R4, -UR10, R40 ;  /* 0x8000000a04067c2b */ /* 0x001fe20008000028 */
[----:B------:R-:W-:Y:S01]  /*0b90*/  UMOV UR10, 0x33145c00 ;  /* 0x33145c00000a7882 */ /* 0x000fe20000000000 */
[----:B------:R-:W-:-:S06]  /*0ba0*/  UMOV UR11, 0x3c91a626 ;  /* 0x3c91a626000b7882 */ /* 0x000fcc0000000000 */
[----:B------:R-:W-:Y:S01]  /*0bb0*/  DFMA R6, R4, -UR10, R6 ;  /* 0x8000000a04067c2b */ /* 0x000fe20008000006 */
[----:B------:R-:W-:Y:S01]  /*0bc0*/  UMOV UR10, 0x252049c0 ;  /* 0x252049c0000a7882 */ /* 0x000fe20000000000 */
[----:B------:R-:W-:-:S06]  /*0bd0*/  UMOV UR11, 0x397b839a ;  /* 0x397b839a000b7882 */ /* 0x000fcc0000000000 */
[----:B------:R-:W-:Y:S01]  /*0be0*/  DFMA R4, R4, -UR10, R6 ;  /* 0x8000000a04047c2b */ /* 0x000fe20008000006 */
[----:B------:R-:W-:Y:S10]  /*0bf0*/  @!P0 BRA `(.L_x_15) ;  /* 0x0000000000148947 */ /* 0x000ff40003800000 */
[----:B------:R-:W-:-:S07]  /*0c00*/  MOV R8, 0xc20 ;  /* 0x00000c2000087802 */ /* 0x000fce0000000f00 */
[----:B------:R-:W-:Y:S05]  /*0c10*/  CALL.REL.NOINC `($_Z17f0_LFA_cudaKernelPdS_S_S_S_S_S_S_S_S_S_S_S_S_S_S_S_S_S_PiS0_S_S_S_iiiidi$__internal_trig_reduction_slowpathd) ;  /* 0x0000004800b07944 */ /* 0x000fea0003c00000 */
[----:B------:R-:W-:Y:S05]  /*0c20*/  BRA `(.L_x_15) ;  /* 0x0000000000087947 */ /* 0x000fea0003800000 */
.L_x_14:
[----:B------:R-:W-:Y:S01]  /*0c30*/  DMUL R4, RZ, R40 ;  /* 0x00000028ff047228 */ /* 0x000fe20000000000 */
[----:B------:R-:W-:-:S10]  /*0c40*/  MOV R0, RZ ;  /* 0x000000ff00007202 */ /* 0x000fd40000000f00 */
.L_x_15:
[----:B------:R-:W-:Y:S05]  /*0c50*/  BSYNC.RECONVERGENT B0 ;  /* 0x0000000000007941 */ /* 0x000fea0003800200 */
.L_x_13:
[----:B------:R-:W-:Y:S01]  /*0c60*/  DMUL R2, R4, R4 ;  /* 0x0000000404027228 */ /* 0x000fe20000000000 */
[----:B------:R-:W-:Y:S01]  /*0c70*/  IMAD.MOV.U32 R8, RZ, RZ, 0x2cb0d246 ;  /* 0x2cb0d246ff087424 */ /* 0x000fe200078e00ff */
[----:B------:R-:W-:Y:S01]  /*0c80*/  MOV R7, 0x3e21eea7 ;  /* 0x3e21eea700077802 */ /* 0x000fe20000000f00 */
[----:B------:R-:W-:Y:S01]  /*0c90*/  IMAD.MOV.U32 R9, RZ, RZ, 0x3e5ae5f1 ;  /* 0x3e5ae5f1ff097424 */ /* 0x000fe200078e00ff */
[----:B------:R-:W-:Y:S01]  /*0ca0*/  UMOV UR12, 0xf9785eba ;  /* 0xf9785eba000c7882 */ /* 0x000fe20000000000 */
[----:B------:R-:W-:Y:S01]  /*0cb0*/  IMAD.MOV.U32 R6, RZ, RZ, -0x3e107ad8 ;  /* 0xc1ef8528ff067424 */ /* 0x000fe200078e00ff */
[----:B------:R-:W-:Y:S01]  /*0cc0*/  UMOV UR13, 0x3de5db65 ;  /* 0x3de5db65000d7882 */ /* 0x000fe20000000000 */
[----:B------:R-:W-:Y:S01]  /*0cd0*/  UMOV UR10, 0x20fd8164 ;  /* 0x20fd8164000a7882 */ /* 0x000fe20000000000 */
[----:B------:R-:W-:Y:S01]  /*0ce0*/  UMOV UR11, 0x3da8ff83 ;  /* 0x3da8ff83000b7882 */ /* 0x000fe20000000000 */
[C---:B------:R-:W-:Y:S01]  /*0cf0*/  DFMA R8, R2.reuse, UR12, -R8 ;  /* 0x0000000c02087c2b */ /* 0x040fe20008000808 */
[----:B------:R-:W-:Y:S01]  /*0d00*/  UMOV UR12, 0x69ace392 ;  /* 0x69ace392000c7882 */ /* 0x000fe20000000000 */
[----:B------:R-:W-:Y:S01]  /*0d10*/  DFMA R6, R2, -UR10, R6 ;  /* 0x8000000a02067c2b */ /* 0x000fe20008000006 */
[----:B------:R-:W-:Y:S01]  /*0d20*/  UMOV UR13, 0x3ec71de3 ;  /* 0x3ec71de3000d7882 */ /* 0x000fe20000000000 */
[----:B------:R-:W-:Y:S01]  /*0d30*/  UMOV UR10, 0x8e06e6d9 ;  /* 0x8e06e6d9000a7882 */ /* 0x000fe20000000000 */
[----:B------:R-:W-:Y:S01]  /*0d40*/  UMOV UR11, 0x3e927e4f ;  /* 0x3e927e4f000b7882 */ /* 0x000fe20000000000 */
[----:B------:R-:W-:-:S02]  /*0d50*/  LOP3.LUT P1, RZ, R0, 0x2, RZ, 0xc0, !PT ;  /* 0x0000000200ff7812 */ /* 0x000fc4000782c0ff */
[C---:B------:R-:W-:Y:S01]  /*0d60*/  DFMA R8, R2.reuse, R8, UR12 ;  /* 0x0000000c02087e2b */ /* 0x040fe20008000008 */
[----:B------:R-:W-:Y:S01]  /*0d70*/  UMOV UR12, 0x19db62a1 ;  /* 0x19db62a1000c7882 */ /* 0x000fe20000000000 */
[----:B------:R-:W-:Y:S01]  /*0d80*/  DFMA R6, R2, R6, -UR10 ;  /* 0x8000000a02067e2b */ /* 0x000fe20008000006 */
[----:B------:R-:W-:Y:S01]  /*0d90*/  UMOV UR13, 0x3f2a01a0 ;  /* 0x3f2a01a0000d7882 */ /* 0x000fe20000000000 */
[----:B------:R-:W-:Y:S01]  /*0da0*/  UMOV UR10, 0x19ddbce9 ;  /* 0x19ddbce9000a7882 */ /* 0x000fe20000000000 */
[----:B------:R-:W-:-:S03]  /*0db0*/  UMOV UR11, 0x3efa01a0 ;  /* 0x3efa01a0000b7882 */ /* 0x000fc60000000000 */
[C---:B------:R-:W-:Y:S01]  /*0dc0*/  DFMA R8, R2.reuse, R8, -UR12 ;  /* 0x8000000c02087e2b */ /* 0x040fe20008000008 */
[----:B------:R-:W-:Y:S01]  /*0dd0*/  UMOV UR12, 0x11110818 ;  /* 0x11110818000c7882 */ /* 0x000fe20000000000 */
[----:B------:R-:W-:Y:S01]  /*0de0*/  DFMA R6, R2, R6, UR10 ;  /* 0x0000000a02067e2b */ /* 0x000fe20008000006 */
[----:B------:R-:W-:Y:S01]  /*0df0*/  UMOV UR13, 0x3f811111 ;  /* 0x3f811111000d7882 */ /* 0x000fe20000000000 */
[----:B------:R-:W-:Y:S01]  /*0e00*/  UMOV UR10, 0x16c15d47 ;  /* 0x16c15d47000a7882 */ /* 0x000fe20000000000 */
[----:B------:R-:W-:-:S03]  /*0e10*/  UMOV UR11, 0x3f56c16c ;  /* 0x3f56c16c000b7882 */ /* 0x000fc60000000000 */
[C---:B------:R-:W-:Y:S01]  /*0e20*/  DFMA R8, R2.reuse, R8, UR12 ;  /* 0x0000000c02087e2b */ /* 0x040fe20008000008 */
[----:B------:R-:W-:Y:S01]  /*0e30*/  UMOV UR12, 0x55555554 ;  /* 0x55555554000c7882 */ /* 0x000fe20000000000 */
[----:B------:R-:W-:Y:S01]  /*0e40*/  DFMA R6, R2, R6, -UR10 ;  /* 0x8000000a02067e2b */ /* 0x000fe20008000006 */
[----:B------:R-:W-:Y:S01]  /*0e50*/  UMOV UR13, 0x3fc55555 ;  /* 0x3fc55555000d7882 */ /* 0x000fe20000000000 */
[----:B------:R-:W-:Y:S01]  /*0e60*/  UMOV UR10, 0x55555551 ;  /* 0x55555551000a7882 */ /* 0x000fe20000000000 */
[----:B------:R-:W-:-:S03]  /*0e70*/  UMOV UR11, 0x3fa55555 ;  /* 0x3fa55555000b7882 */ /* 0x000fc60000000000 */
[C---:B------:R-:W-:Y:S02]  /*0e80*/  DFMA R8, R2.reuse, R8, -UR12 ;  /* 0x8000000c02087e2b */ /* 0x040fe40008000008 */
[----:B------:R-:W-:-:S06]  /*0e90*/  DFMA R6, R2, R6, UR10 ;  /* 0x0000000a02067e2b */ /* 0x000fcc0008000006 */
[C---:B------:R-:W-:Y:S02]  /*0ea0*/  DFMA R8, R2.reuse, R8, RZ ;  /* 0x000000080208722b */ /* 0x040fe400000000ff */
[----:B------:R-:W-:-:S06]  /*0eb0*/  DFMA R6, R2, R6, -0.5 ;  /* 0xbfe000000206742b */ /* 0x000fcc0000000006 */
[----:B------:R-:W-:Y:S02]  /*0ec0*/  DFMA R8, R8, R4, R4 ;  /* 0x000000040808722b */ /* 0x000fe40000000004 */
[----:B------:R-:W-:Y:S01]  /*0ed0*/  DFMA R6, R2, R6, 1 ;  /* 0x3ff000000206742b */ /* 0x000fe20000000006 */
[----:B------:R-:W-:-:S04]  /*0ee0*/  LOP3.LUT R2, R0, 0x1, RZ, 0xc0, !PT ;  /* 0x0000000100027812 */ /* 0x000fc800078ec0ff */
[----:B------:R-:W-:-:S03]  /*0ef0*/  ISETP.NE.U32.AND P0, PT, R2, 0x1, PT ;  /* 0x000000010200780c */ /* 0x000fc60003f05070 */
[----:B------:R-:W-:Y:S02]  /*0f00*/  LOP3.LUT R3, R9, 0x80000000, RZ, 0x3c, !PT ;  /* 0x8000000009037812 */ /* 0x000fe400078e3cff */
[----:B------:R-:W-:Y:S02]  /*0f10*/  FSEL R15, R7, R9, !P0 ;  /* 0x00000009070f7208 */ /* 0x000fe40004000000 */
[----:B------:R-:W-:Y:S02]  /*0f20*/  FSEL R41, R3, R7, !P0 ;  /* 0x0000000703297208 */ /* 0x000fe40004000000 */
[----:B------:R-:W-:Y:S02]  /*0f30*/  @P1 LOP3.LUT R3, R15, 0x80000000, RZ, 0x3c, !PT ;  /* 0x800000000f031812 */ /* 0x000fe400078e3cff */
[----:B------:R-:W-:Y:S02]  /*0f40*/  FSEL R14, R6, R8, !P0 ;  /* 0x00000008060e7208 */ /* 0x000fe40004000000 */
[----:B------:R-:W-:Y:S01]  /*0f50*/  @P1 LOP3.LUT R9, R41, 0x80000000, RZ, 0x3c, !PT ;  /* 0x8000000029091812 */ /* 0x000fe200078e3cff */
[----:B------:R-:W-:Y:S01]  /*0f60*/  @P1 IMAD.MOV.U32 R15, RZ, RZ, R3 ;  /* 0x000000ffff0f1224 */ /* 0x000fe200078e0003 */
[----:B------:R-:W-:-:S03]  /*0f70*/  FSEL R40, R8, R6, !P0 ;  /* 0x0000000608287208 */ /* 0x000fc60004000000 */
[----:B------:R-:W-:Y:S02]  /*0f80*/  @P1 IMAD.MOV.U32 R41, RZ, RZ, R9 ;  /* 0x000000ffff291224 */ /* 0x000fe400078e0009 */
[-C--:B------:R-:W-:Y:S02]  /*0f90*/  DMUL R6, R16, -R14.reuse ;  /* 0x8000000e10067228 */ /* 0x080fe40000000000 */
[-C--:B------:R-:W-:Y:S02]  /*0fa0*/  DMUL R2, R36, -R14.reuse ;  /* 0x8000000e24027228 */ /* 0x080fe40000000000 */
[----:B------:R-:W-:Y:S02]  /*0fb0*/  DMUL R4, R34, R14 ;  /* 0x0000000e22047228 */ /* 0x000fe40000000000 */
[C---:B------:R-:W-:Y:S02]  /*0fc0*/  DMUL R26, R18.reuse, R40 ;  /* 0x00000028121a7228 */ /* 0x040fe40000000000 */
[----:B------:R-:W-:-:S02]  /*0fd0*/  DMUL R28, R18, R6 ;  /* 0x00000006121c7228 */ /* 0x000fc40000000000 */
[C---:B------:R-:W-:Y:S02]  /*0fe0*/  DMUL R8, R18.reuse, R2 ;  /* 0x0000000212087228 */ /* 0x040fe40000000000 */
[----:B------:R-:W-:Y:S02]  /*0ff0*/  DMUL R18, R18, R4 ;  /* 0x0000000412127228 */ /* 0x000fe40000000000 */
[C---:B------:R-:W-:Y:S02]  /*1000*/  DFMA R26, R24.reuse, R2, R26 ;  /* 0x00000002181a722b */ /* 0x040fe4000000001a */
[C---:B------:R-:W-:Y:S02]  /*1010*/  DFMA R28, R24.reuse, R4, -R28 ;  /* 0x00000004181c722b */ /* 0x040fe4000000081c */
[C---:B------:R-:W-:Y:S02]  /*1020*/  DFMA R8, R24.reuse, R40, -R8 ;  /* 0x000000281808722b */ /* 0x040fe40000000808 */
[----:B------:R-:W-:-:S02]  /*1030*/  DFMA R18, R24, R6, R18 ;  /* 0x000000061812722b */ /* 0x000fc40000000012 */
[C---:B------:R-:W-:Y:S02]  /*1040*/  DFMA R26, R22.reuse, R6, R26 ;  /* 0x00000006161a722b */ /* 0x040fe4000000001a */
[C---:B------:R-:W-:Y:S02]  /*1050*/  DFMA R28, R22.reuse, R40, R28 ;  /* 0x00000028161c722b */ /* 0x040fe4000000001c */
[C---:B------:R-:W-:Y:S02]  /*1060*/  DFMA R8, -R22.reuse, R4, R8 ;  /* 0x000000041608722b */ /* 0x040fe40000000108 */
[----:B------:R-:W-:Y:S02]  /*1070*/  DFMA R30, -R22, R2, R18 ;  /* 0x00000002161e722b */ /* 0x000fe40000000112 */
[C---:B------:R-:W-:Y:S02]  /*1080*/  DFMA R18, -R20.reuse, R4, R26 ;  /* 0x000000041412722b */ /* 0x040fe4000000011a */
[----:B------:R-:W-:-:S02]  /*1090*/  DFMA R22, R20, R2, R28 ;  /* 0x000000021416722b */ /* 0x000fc4000000001c */
[C---:B------:R-:W-:Y:S02]  /*10a0*/  DFMA R24, -R20.reuse, R6, R8 ;  /* 0x000000061418722b */ /* 0x040fe40000000108 */
[----:B------:R-:W-:-:S11]  /*10b0*/  DFMA R20, R20, R40, R30 ;  /* 0x000000281414722b */ /* 0x000fd6000000001e */
.L_x_4:
[----:B-1----:R-:W-:Y:S05]  /*10c0*/  BSYNC.RECONVERGENT B1 ;  /* 0x0000000000017941 */ /* 0x002fea0003800200 */
.L_x_3:
[----:B------:R-:W0:Y:S01]  /*10d0*/  LDC R0, c[0x0][0x444] ;  /* 0x00011100ff007b82 */ /* 0x000e220000000800 */
[----:B------:R-:W-:-:S06]  /*10e0*/  UIADD3 UR4, UPT, UPT, UR4, 0x1, URZ ;  /* 0x0000000104047890 */ /* 0x000fcc000fffe0ff */
[----:B0-----:R-:W-:-:S13]  /*10f0*/  ISETP.NE.AND P0, PT, R0, UR4, PT ;  /* 0x0000000400007c0c */ /* 0x001fda000bf05270 */
[----:B------:R-:W-:Y:S05]  /*1100*/  @!P0 BRA `(.L_x_1) ;  /* 0x0000000c00e88947 */ /* 0x000fea0003800000 */
[----:B------:R-:W-:Y:S05]  /*1110*/  BRA `(.L_x_16) ;  /* 0xfffffff000747947 */ /* 0x000fea000383ffff */
.L_x_2:
[----:B------:R-:W-:Y:S01]  /*1120*/  VIADD R32, R0, 0xffffffff ;  /* 0xffffffff00207836 */ /* 0x000fe20000000000 */
[----:B------:R-:W-:Y:S02]  /*1130*/  CS2R R18, SRZ ;  /* 0x0000000000127805 */ /* 0x000fe4000001ff00 */
[----:B------:R-:W-:Y:S01]  /*1140*/  MOV R24, 0x0 ;  /* 0x0000000000187802 */ /* 0x000fe20000000f00 */
[----:B------:R-:W-:Y:S01]  /*1150*/  IMAD.MOV.U32 R25, RZ, RZ, 0x3ff00000 ;  /* 0x3ff00000ff197424 */ /* 0x000fe200078e00ff */
[----:B------:R-:W-:Y:S02]  /*1160*/  CS2R R20, SRZ ;  /* 0x0000000000147805 */ /* 0x000fe4000001ff00 */
[----:B------:R-:W-:Y:S01]  /*1170*/  CS2R R22, SRZ ;  /* 0x0000000000167805 */ /* 0x000fe2000001ff00 */
[----:B------:R-:W1:Y:S01]  /*1180*/  LDCU UR5, c[0x0][0x440] ;  /* 0x00008800ff0577ac */ /* 0x000e620008000800 */
[----:B------:R-:W2:Y:S01]  /*1190*/  LDCU.64 UR6, c[0x0][0x450] ;  /* 0x00008a00ff0677ac */ /* 0x000ea20008000a00 */
[----:B------:R-:W-:-:S05]  /*11a0*/  UMOV UR4, URZ ;  /* 0x000000ff00047c82 */ /* 0x000fca0008000000 */
.L_x_30:
[----:B------:R-:W3:Y:S08]  /*11b0*/  LDC R33, c[0x0][0x440] ;  /* 0x00011000ff217b82 */ /* 0x000ef00000000800 */
[----:B------:R-:W4:Y:S08]  /*11c0*/  LDC.64 R28, c[0x0][0x408] ;  /* 0x00010200ff1c7b82 */ /* 0x000f300000000a00 */
[----:B------:R-:W5:Y:S08]  /*11d0*/  LDC.64 R84, c[0x0][0x400] ;  /* 0x00010000ff547b82 */ /* 0x000f700000000a00 */
[----:B0-----:R-:W0:Y:S01]  /*11e0*/  LDC.64 R26, c[0x0][0x410] ;  /* 0x00010400ff1a7b82 */ /* 0x001e220000000a00 */
[----:B---3--:R-:W-:-:S04]  /*11f0*/  IMAD R33, R33, UR4, R12 ;  /* 0x0000000421217c24 */ /* 0x008fc8000f8e020c */
[----:B----4-:R-:W-:-:S06]  /*1200*/  IMAD.WIDE R28, R33, 0x8, R28 ;  /* 0x00000008211c7825 */ /* 0x010fcc00078e021c */
[----:B------:R-:W3:Y:S01]  /*1210*/  LDG.E.64 R28, desc[UR8][R28.64] ;  /* 0x000000081c1c7981 */ /* 0x000ee2000c1e1b00 */
[----:B-----5:R-:W-:-:S06]  /*1220*/  IMAD.WIDE R84, R33, 0x8, R84 ;  /* 0x0000000821547825 */ /* 0x020fcc00078e0254 */
[----:B------:R-:W4:Y:S01]  /*1230*/  LDG.E.64 R84, desc[UR8][R84.64] ;  /* 0x0000000854547981 */ /* 0x000f22000c1e1b00 */
[----:B0-----:R-:W-:-:S06]  /*1240*/  IMAD.WIDE R26, R33, 0x8, R26 ;  /* 0x00000008211a7825 */ /* 0x001fcc00078e021a */
[----:B------:R-:W5:Y:S01]  /*1250*/  LDG.E.64 R26, desc[UR8][R26.64] ;  /* 0x000000081a1a7981 */ /* 0x000f62000c1e1b00 */
[----:B------:R-:W-:Y:S01]  /*1260*/  BSSY.RECONVERGENT B1, `(.L_x_17) ;  /* 0x00000d1000017945 */ /* 0x000fe20003800200 */
[----:B---3--:R-:W-:-:S08]  /*1270*/  DMUL R2, R28, R28 ;  /* 0x0000001c1c027228 */ /* 0x008fd00000000000 */
[----:B----4-:R-:W-:-:S08]  /*1280*/  DFMA R2, R84, R84, R2 ;  /* 0x000000545402722b */ /* 0x010fd00000000002 */
[----:B-----5:R-:W-:-:S08]  /*1290*/  DFMA R8, R26, R26, R2 ;  /* 0x0000001a1a08722b */ /* 0x020fd00000000002 */
        /* <DEDUP_REMOVED lines=26> */
[----:B-12---:R-:W-:Y:S05]  /*1440*/  CALL.REL.NOINC `($__internal_1_$__cuda_sm20_dsqrt_rn_f64_mediumpath_v1) ;  /* 0x0000003c00e07944 */ /* 0x006fea0003c00000 */
[----:B------:R-:W-:Y:S02]  /*1450*/  IMAD.MOV.U32 R14, RZ, RZ, R0 ;  /* 0x000000ffff0e7224 */ /* 0x000fe400078e0000 */
[----:B------:R-:W-:-:S07]  /*1460*/  IMAD.MOV.U32 R15, RZ, RZ, R5 ;  /* 0x000000ffff0f7224 */ /* 0x000fce00078e0005 */
.L_x_20:
[----:B-12---:R-:W-:Y:S05]  /*1470*/  BSYNC.RECONVERGENT B0 ;  /* 0x0000000000007941 */ /* 0x006fea0003800200 */
.L_x_19:
        /* <DEDUP_REMOVED lines=25> */
.L_x_22:
[----:B------:R-:W-:Y:S05]  /*1610*/  BSYNC.RECONVERGENT B2 ;  /* 0x0000000000027941 */ /* 0x000fea0003800200 */
.L_x_21:
        /* <DEDUP_REMOVED lines=25> */
.L_x_24:
[----:B------:R-:W-:Y:S05]  /*17b0*/  BSYNC.RECONVERGENT B2 ;  /* 0x0000000000027941 */ /* 0x000fea0003800200 */
.L_x_23:
        /* <DEDUP_REMOVED lines=25> */
.L_x_26:
[----:B------:R-:W-:Y:S05]  /*1950*/  BSYNC.RECONVERGENT B2 ;  /* 0x0000000000027941 */ /* 0x000fea0003800200 */
.L_x_25:
[----:B------:R-:W-:Y:S01]  /*1960*/  DMUL R40, R30, 0.5 ;  /* 0x3fe000001e287828 */ /* 0x000fe20000000000 */
[----:B------:R-:W-:Y:S01]  /*1970*/  BSSY.RECONVERGENT B0, `(.L_x_27) ;  /* 0x0000019000007945 */ /* 0x000fe20003800200 */
[----:B------:R-:W-:Y:S02]  /*1980*/  IMAD.MOV.U32 R36, RZ, RZ, R2 ;  /* 0x000000ffff247224 */ /* 0x000fe400078e0002 */
[----:B------:R-:W-:-:S04]  /*1990*/  IMAD.MOV.U32 R37, RZ, RZ, R3 ;  /* 0x000000ffff257224 */ /* 0x000fc800078e0003 */
[----:B------:R-:W-:-:S14]  /*19a0*/  DSETP.NEU.AND P0, PT, |R40|, +INF , PT ;  /* 0x7ff000002800742a */ /* 0x000fdc0003f0d200 */
[----:B------:R-:W-:Y:S01]  /*19b0*/  @!P0 DMUL R4, RZ, R40 ;  /* 0x00000028ff048228 */ /* 0x000fe20000000000 */
[----:B------:R-:W-:Y:S01]  /*19c0*/  @!P0 MOV R0, RZ ;  /* 0x000000ff00008202 */ /* 0x000fe20000000f00 */
[----:B------:R-:W-:Y:S09]  /*19d0*/  @!P0 BRA `(.L_x_28) ;  /* 0x0000000000488947 */ /* 0x000ff20003800000 */
        /* <DEDUP_REMOVED lines=18> */
.L_x_28:
[----:B------:R-:W-:Y:S05]  /*1b00*/  BSYNC.RECONVERGENT B0 ;  /* 0x0000000000007941 */ /* 0x000fea0003800200 */
.L_x_27:
        /* <DEDUP_REMOVED lines=70> */
.L_x_18:
[----:B-12---:R-:W-:Y:S05]  /*1f70*/  BSYNC.RECONVERGENT B1 ;  /* 0x0000000000017941 */ /* 0x006fea0003800200 */
.L_x_17:
[----:B------:R-:W-:-:S13]  /*1f80*/  ISETP.LE.AND P0, PT, R32, UR4, PT ;  /* 0x0000000420007c0c */ /* 0x000fda000bf03270 */
[----:B------:R-:W-:Y:S05]  /*1f90*/  @P0 BRA `(.L_x_29) ;  /* 0x0000000000340947 */ /* 0x000fea0003800000 */
[----:B------:R-:W0:Y:S01]  /*1fa0*/  LDC.64 R2, c[0x0][0x3e0] ;  /* 0x0000f800ff027b82 */ /* 0x000e220000000a00 */
[----:B------:R-:W-:-:S07]  /*1fb0*/  VIADD R33, R33, UR5 ;  /* 0x0000000521217c36 */ /* 0x000fce0008000000 */
[----:B------:R-:W1:Y:S08]  /*1fc0*/  LDC.64 R4, c[0x0][0x3e8] ;  /* 0x0000fa00ff047b82 */ /* 0x000e700000000a00 */
[----:B------:R-:W2:Y:S08]  /*1fd0*/  LDC.64 R6, c[0x0][0x3f0] ;  /* 0x0000fc00ff067b82 */ /* 0x000eb00000000a00 */
[----:B------:R-:W3:Y:S01]  /*1fe0*/  LDC.64 R8, c[0x0][0x3f8] ;  /* 0x0000fe00ff087b82 */ /* 0x000ee20000000a00 */
[----:B0-----:R-:W-:-:S05]  /*1ff0*/  IMAD.WIDE R2, R33, 0x8, R2 ;  /* 0x0000000821027825 */ /* 0x001fca00078e0202 */
[----:B------:R0:W-:Y:S01]  /*2000*/  STG.E.64 desc[UR8][R2.64], R24 ;  /* 0x0000001802007986 */ /* 0x0001e2000c101b08 */
[----:B-1----:R-:W-:-:S05]  /*2010*/  IMAD.WIDE R4, R33, 0x8, R4 ;  /* 0x0000000821047825 */ /* 0x002fca00078e0204 */
[----:B------:R0:W-:Y:S01]  /*2020*/  STG.E.64 desc[UR8][R4.64], R18 ;  /* 0x0000001204007986 */ /* 0x0001e2000c101b08 */
[----:B--2---:R-:W-:-:S05]  /*2030*/  IMAD.WIDE R6, R33, 0x8, R6 ;  /* 0x0000000821067825 */ /* 0x004fca00078e0206 */
[----:B------:R0:W-:Y:S01]  /*2040*/  STG.E.64 desc[UR8][R6.64], R22 ;  /* 0x0000001606007986 */ /* 0x0001e2000c101b08 */
[----:B---3--:R-:W-:-:S05]  /*2050*/  IMAD.WIDE R8, R33, 0x8, R8 ;  /* 0x0000000821087825 */ /* 0x008fca00078e0208 */
[----:B------:R0:W-:Y:S02]  /*2060*/  STG.E.64 desc[UR8][R8.64], R20 ;  /* 0x0000001408007986 */ /* 0x0001e4000c101b08 */
.L_x_29:
[----:B------:R-:W1:Y:S01]  /*2070*/  LDC R0, c[0x0][0x444] ;  /* 0x00011100ff007b82 */ /* 0x000e620000000800 */
[----:B------:R-:W-:-:S06]  /*2080*/  UIADD3 UR4, UPT, UPT, UR4, 0x1, URZ ;  /* 0x0000000104047890 */ /* 0x000fcc000fffe0ff */
[----:B-1----:R-:W-:-:S13]  /*2090*/  ISETP.NE.AND P0, PT, R0, UR4, PT ;  /* 0x0000000400007c0c */ /* 0x002fda000bf05270 */
[----:B------:R-:W-:Y:S05]  /*20a0*/  @P0 BRA `(.L_x_30) ;  /* 0xfffffff000400947 */ /* 0x000fea000383ffff */
.L_x_1:
[----:B------:R-:W1:Y:S08]  /*20b0*/  LDC R11, c[0x0][0x458] ;  /* 0x00011600ff0b7b82 */ /* 0x000e700000000800 */
[----:B0-----:R-:W0:Y:S08]  /*20c0*/  LDC.64 R2, c[0x0][0x380] ;  /* 0x0000e000ff027b82 */ /* 0x001e300000000a00 */
[----:B------:R-:W2:Y:S08]  /*20d0*/  LDC.64 R4, c[0x0][0x388] ;  /* 0x0000e200ff047b82 */ /* 0x000eb00000000a00 */
[----:B------:R-:W3:Y:S01]  /*20e0*/  LDC.64 R6, c[0x0][0x390] ;  /* 0x0000e400ff067b82 */ /* 0x000ee20000000a00 */
[----:B-1----:R-:W-:-:S07]  /*20f0*/  ISETP.NE.AND P0, PT, R11, 0x1, PT ;  /* 0x000000010b00780c */ /* 0x002fce0003f05270 */
[----:B------:R-:W1:Y:S01]  /*2100*/  LDC.64 R8, c[0x0][0x398] ;  /* 0x0000e600ff087b82 */ /* 0x000e620000000a00 */
[----:B0-----:R-:W-:-:S05]  /*2110*/  IMAD.WIDE R2, R12, 0x8, R2 ;  /* 0x000000080c027825 */ /* 0x001fca00078e0202 */
[----:B------:R0:W-:Y:S01]  /*2120*/  STG.E.64 desc[UR8][R2.64], R24 ;  /* 0x0000001802007986 */ /* 0x0001e2000c101b08 */
[----:B--2---:R-:W-:-:S05]  /*2130*/  IMAD.WIDE R4, R12, 0x8, R4 ;  /* 0x000000080c047825 */ /* 0x004fca00078e0204 */
[----:B------:R0:W-:Y:S01]  /*2140*/  STG.E.64 desc[UR8][R4.64], R18 ;  /* 0x0000001204007986 */ /* 0x0001e2000c101b08 */
[----:B---3--:R-:W-:-:S05]  /*2150*/  IMAD.WIDE R6, R12, 0x8, R6 ;  /* 0x000000080c067825 */ /* 0x008fca00078e0206 */
[----:B------:R0:W-:Y:S01]  /*2160*/  STG.E.64 desc[UR8][R6.64], R22 ;  /* 0x0000001606007986 */ /* 0x0001e2000c101b08 */
[----:B-1----:R-:W-:-:S05]  /*2170*/  IMAD.WIDE R8, R12, 0x8, R8 ;  /* 0x000000080c087825 */ /* 0x002fca00078e0208 */
[----:B------:R0:W-:Y:S01]  /*2180*/  STG.E.64 desc[UR8][R8.64], R20 ;  /* 0x0000001408007986 */ /* 0x0001e2000c101b08 */
[----:B------:R-:W-:Y:S05]  /*2190*/  @P0 EXIT ;  /* 0x000000000000094d */ /* 0x000fea0003800000 */
[----:B------:R-:W1:Y:S02]  /*21a0*/  LDCU.64 UR6, c[0x0][0x448] ;  /* 0x00008900ff0677ac */ /* 0x000e640008000a00 */
[----:B-1----:R-:W-:-:S04]  /*21b0*/  UIMAD UR6, UR7, UR6, URZ ;  /* 0x00000006070672a4 */ /* 0x002fc8000f8e02ff */
[----:B------:R-:W-:-:S09]  /*21c0*/  UISETP.GE.AND UP0, UPT, UR6, 0x1, UPT ;  /* 0x000000010600788c */ /* 0x000fd2000bf06270 */
[----:B------:R-:W-:Y:S05]  /*21d0*/  BRA.U !UP0, `(.L_x_31) ;  /* 0x00000009087c7547 */ /* 0x000fea000b800000 */
[----:B------:R-:W-:Y:S02]  /*21e0*/  UISETP.GE.U32.AND UP1, UPT, UR6, 0x4, UPT ;  /* 0x000000040600788c */ /* 0x000fe4000bf26070 */
[----:B------:R-:W-:Y:S01]  /*21f0*/  ULOP3.LUT UR7, UR6, 0x3, URZ, 0xc0, !UPT ;  /* 0x0000000306077892 */ /* 0x000fe2000f8ec0ff */
[----:B------:R-:W-:-:S03]  /*2200*/  UMOV UR4, URZ ;  /* 0x000000ff00047c82 */ /* 0x000fc60008000000 */
[----:B------:R-:W-:-:S03]  /*2210*/  UISETP.NE.AND UP0, UPT, UR7, URZ, UPT ;  /* 0x000000ff0700728c */ /* 0x000fc6000bf05270 */
[----:B------:R-:W-:Y:S08]  /*2220*/  BRA.U !UP1, `(.L_x_32) ;  /* 0x00000005093c7547 */ /* 0x000ff0000b800000 */
[----:B------:R-:W-:Y:S01]  /*2230*/  ULOP3.LUT UR4, UR6, 0x7ffffffc, URZ, 0xc0, !UPT ;  /* 0x7ffffffc06047892 */ /* 0x000fe2000f8ec0ff */
[----:B------:R-:W-:-:S11]  /*2240*/  UMOV UR5, URZ ;  /* 0x000000ff00057c82 */ /* 0x000fd60008000000 */
.L_x_33:
[----:B0-----:R-:W1:Y:S08]  /*2250*/  LDC R43, c[0x0][0x440] ;  /* 0x00011000ff2b7b82 */ /* 0x001e700000000800 */
[----:B0-----:R-:W0:Y:S08]  /*2260*/  LDC.64 R2, c[0x0][0x3a0] ;  /* 0x0000e800ff027b82 */ /* 0x001e300000000a00 */
[----:B------:R-:W2:Y:S08]  /*2270*/  LDC.64 R4, c[0x0][0x3a8] ;  /* 0x0000ea00ff047b82 */ /* 0x000eb00000000a00 */
[----:B------:R-:W3:Y:S01]  /*2280*/  LDC.64 R6, c[0x0][0x3b0] ;  /* 0x0000ec00ff067b82 */ /* 0x000ee20000000a00 */
[----:B-1----:R-:W-:Y:S01]  /*2290*/  IMAD R11, R43, UR5, R12 ;  /* 0x000000052b0b7c24 */ /* 0x002fe2000f8e020c */
[----:B------:R-:W-:-:S04]  /*22a0*/  UIADD3 UR5, UPT, UPT, UR5, 0x4, URZ ;  /* 0x0000000405057890 */ /* 0x000fc8000fffe0ff */
[----:B------:R-:W-:Y:S02]  /*22b0*/  UISETP.NE.AND UP1, UPT, UR5, UR4, UPT ;  /* 0x000000040500728c */ /* 0x000fe4000bf25270 */
[----:B------:R-:W1:Y:S01]  /*22c0*/  LDC.64 R8, c[0x0][0x3b8] ;  /* 0x0000ee00ff087b82 */ /* 0x000e620000000a00 */
[----:B0-----:R-:W-:-:S05]  /*22d0*/  IMAD.WIDE R2, R11, 0x8, R2 ;  /* 0x000000080b027825 */ /* 0x001fca00078e0202 */
[----:B------:R0:W-:Y:S01]  /*22e0*/  STG.E.64 desc[UR8][R2.64], RZ ;  /* 0x000000ff02007986 */ /* 0x0001e2000c101b08 */
[----:B------:R-:W-:Y:S01]  /*22f0*/  IMAD.WIDE R26, R43, 0x8, R2 ;  /* 0x000000082b1a7825 */ /* 0x000fe200078e0202 */
[----:B------:R-:W4:Y:S03]  /*2300*/  LDC.64 R18, c[0x0][0x3c0] ;  /* 0x0000f000ff127b82 */ /* 0x000f260000000a00 */
[----:B--2---:R-:W-:-:S05]  /*2310*/  IMAD.WIDE R4, R11, 0x8, R4 ;  /* 0x000000080b047825 */ /* 0x004fca00078e0204 */
[----:B------:R-:W2:Y:S01]  /*2320*/  LDC.64 R20, c[0x0][0x3c8] ;  /* 0x0000f200ff147b82 */ /* 0x000ea20000000a00 */
[----:B---3--:R-:W-:Y:S01]  /*2330*/  IMAD.WIDE R6, R11, 0x8, R6 ;  /* 0x000000080b067825 */ /* 0x008fe200078e0206 */
[----:B------:R3:W-:Y:S03]  /*2340*/  STG.E.64 desc[UR8][R4.64], RZ ;  /* 0x000000ff04007986 */ /* 0x0007e6000c101b08 */
[----:B------:R-:W-:Y:S01]  /*2350*/  IMAD.WIDE R28, R43, 0x8, R4 ;  /* 0x000000082b1c7825 */ /* 0x000fe200078e0204 */
[----:B------:R5:W-:Y:S02]  /*2360*/  STG.E.64 desc[UR8][R6.64], RZ ;  /* 0x000000ff06007986 */ /* 0x000be4000c101b08 */
[----:B------:R-:W0:Y:S01]  /*2370*/  LDC.64 R22, c[0x0][0x3d0] ;  /* 0x0000f400ff167b82 */ /* 0x000e220000000a00 */
[----:B-1----:R-:W-:-:S04]  /*2380*/  IMAD.WIDE R8, R11, 0x8, R8 ;  /* 0x000000080b087825 */ /* 0x002fc800078e0208 */
[----:B------:R-:W-:Y:S01]  /*2390*/  IMAD.WIDE R30, R43, 0x8, R6 ;  /* 0x000000082b1e7825 */ /* 0x000fe200078e0206 */
[----:B------:R1:W-:Y:S02]  /*23a0*/  STG.E.64 desc[UR8][R8.64], RZ ;  /* 0x000000ff08007986 */ /* 0x0003e4000c101b08 */
[----:B------:R-:W3:Y:S01]  /*23b0*/  LDC.64 R24, c[0x0][0x3d8] ;  /* 0x0000f600ff187b82 */ /* 0x000ee20000000a00 */
[----:B----4-:R-:W-:-:S04]  /*23c0*/  IMAD.WIDE R18, R11, 0x8, R18 ;  /* 0x000000080b127825 */ /* 0x010fc800078e0212 */
[----:B------:R-:W-:Y:S01]  /*23d0*/  IMAD.WIDE R32, R43, 0x8, R8 ;  /* 0x000000082b207825 */ /* 0x000fe200078e0208 */
[----:B------:R4:W-:Y:S03]  /*23e0*/  STG.E.64 desc[UR8][R18.64], RZ ;  /* 0x000000ff12007986 */ /* 0x0009e6000c101b08 */
[----:B--2---:R-:W-:-:S04]  /*23f0*/  IMAD.WIDE R20, R11, 0x8, R20 ;  /* 0x000000080b147825 */ /* 0x004fc800078e0214 */
[----:B------:R-:W-:Y:S01]  /*2400*/  IMAD.WIDE R38, R43, 0x8, R18 ;  /* 0x000000082b267825 */ /* 0x000fe200078e0212 */
[----:B------:R2:W-:Y:S03]  /*2410*/  STG.E.64 desc[UR8][R20.64], RZ ;  /* 0x000000ff14007986 */ /* 0x0005e6000c101b08 */
[----:B0-----:R-:W-:-:S04]  /*2420*/  IMAD.WIDE R22, R11, 0x8, R22 ;  /* 0x000000080b167825 */ /* 0x001fc800078e0216 */
[----:B------:R-:W-:Y:S01]  /*2430*/  IMAD.WIDE R2, R43, 0x8, R20 ;  /* 0x000000082b027825 */ /* 0x000fe200078e0214 */
[----:B------:R0:W-:Y:S03]  /*2440*/  STG.E.64 desc[UR8][R22.64], RZ ;  /* 0x000000ff16007986 */ /* 0x0001e6000c101b08 */
[----:B---3--:R-:W-:-:S04]  /*2450*/  IMAD.WIDE R24, R11, 0x8, R24 ;  /* 0x000000080b187825 */ /* 0x008fc800078e0218 */
[C---:B------:R-:W-:Y:S01]  /*2460*/  IMAD.WIDE R4, R43.reuse, 0x8, R22 ;  /* 0x000000082b047825 */ /* 0x040fe200078e0216 */
[----:B------:R3:W-:Y:S03]  /*2470*/  STG.E.64 desc[UR8][R24.64], RZ ;  /* 0x000000ff18007986 */ /* 0x0007e6000c101b08 */
[C---:B-----5:R-:W-:Y:S01]  /*2480*/  IMAD.WIDE R6, R43.reuse, 0x8, R24 ;  /* 0x000000082b067825 */ /* 0x060fe200078e0218 */
[----:B------:R5:W-:Y:S03]  /*2490*/  STG.E.64 desc[UR8][R26.64], RZ ;  /* 0x000000ff1a007986 */ /* 0x000be6000c101b08 */
[C---:B-1----:R-:W-:Y:S01]  /*24a0*/  IMAD.WIDE R8, R43.reuse, 0x8, R26 ;  /* 0x000000082b087825 */ /* 0x042fe200078e021a */
[----:B------:R1:W-:Y:S03]  /*24b0*/  STG.E.64 desc[UR8][R28.64], RZ ;  /* 0x000000ff1c007986 */ /* 0x0003e6000c101b08 */
[C---:B----4-:R-:W-:Y:S01]  /*24c0*/  IMAD.WIDE R18, R43.reuse, 0x8, R28 ;  /* 0x000000082b127825 */ /* 0x050fe200078e021c */
[----:B------:R4:W-:Y:S03]  /*24d0*/  STG.E.64 desc[UR8][R30.64], RZ ;  /* 0x000000ff1e007986 */ /* 0x0009e6000c101b08 */
[C---:B--2---:R-:W-:Y:S01]  /*24e0*/  IMAD.WIDE R20, R43.reuse, 0x8, R30 ;  /* 0x000000082b147825 */ /* 0x044fe200078e021e */
[----:B------:R2:W-:Y:S03]  /*24f0*/  STG.E.64 desc[UR8][R32.64], RZ ;  /* 0x000000ff20007986 */ /* 0x0005e6000c101b08 */
[C---:B0-----:R-:W-:Y:S01]  /*2500*/  IMAD.WIDE R22, R43.reuse, 0x8, R32 ;  /* 0x000000082b167825 */ /* 0x041fe200078e0220 */
[----:B------:R0:W-:Y:S03]  /*2510*/  STG.E.64 desc[UR8][R38.64], RZ ;  /* 0x000000ff26007986 */ /* 0x0001e6000c101b08 */
[C---:B---3--:R-:W-:Y:S01]  /*2520*/  IMAD.WIDE R24, R43.reuse, 0x8, R38 ;  /* 0x000000082b187825 */ /* 0x048fe200078e0226 */
        /* <DEDUP_REMOVED lines=21> */
[----:B------:R-:W-:Y:S01]  /*2680*/  IMAD.WIDE R42, R43, 0x8, R30 ;  /* 0x000000082b2a7825 */ /* 0x000fe200078e021e */
[----:B------:R0:W-:Y:S04]  /*2690*/  STG.E.64 desc[UR8][R32.64], RZ ;  /* 0x000000ff20007986 */ /* 0x0001e8000c101b08 */
[----:B------:R0:W-:Y:S04]  /*26a0*/  STG.E.64 desc[UR8][R38.64], RZ ;  /* 0x000000ff26007986 */ /* 0x0001e8000c101b08 */
[----:B------:R0:W-:Y:S04]  /*26b0*/  STG.E.64 desc[UR8][R2.64], RZ ;  /* 0x000000ff02007986 */ /* 0x0001e8000c101b08 */
[----:B------:R0:W-:Y:S04]  /*26c0*/  STG.E.64 desc[UR8][R4.64], RZ ;  /* 0x000000ff04007986 */ /* 0x0001e8000c101b08 */
[----:B------:R0:W-:Y:S04]  /*26d0*/  STG.E.64 desc[UR8][R6.64], RZ ;  /* 0x000000ff06007986 */ /* 0x0001e8000c101b08 */
[----:B------:R0:W-:Y:S04]  /*26e0*/  STG.E.64 desc[UR8][R8.64], RZ ;  /* 0x000000ff08007986 */ /* 0x0001e8000c101b08 */
[----:B------:R0:W-:Y:S04]  /*26f0*/  STG.E.64 desc[UR8][R18.64], RZ ;  /* 0x000000ff12007986 */ /* 0x0001e8000c101b08 */
[----:B------:R0:W-:Y:S01]  /*2700*/  STG.E.64 desc[UR8][R42.64], RZ ;  /* 0x000000ff2a007986 */ /* 0x0001e2000c101b08 */
[----:B------:R-:W-:Y:S05]  /*2710*/  BRA.U UP1, `(.L_x_33) ;  /* 0xfffffff901cc7547 */ /* 0x000fea000b83ffff */
.L_x_32:
[----:B------:R-:W-:Y:S05]  /*2720*/  BRA.U !UP0, `(.L_x_31) ;  /* 0x0000000508287547 */ /* 0x000fea000b800000 */
[----:B------:R-:W-:Y:S02]  /*2730*/  UISETP.NE.AND UP0, UPT, UR7, 0x1, UPT ;  /* 0x000000010700788c */ /* 0x000fe4000bf05270 */
[----:B------:R-:W-:-:S04]  /*2740*/  ULOP3.LUT UR6, UR6, 0x1, URZ, 0xc0, !UPT ;  /* 0x0000000106067892 */ /* 0x000fc8000f8ec0ff */
[----:B------:R-:W-:-:S03]  /*2750*/  UISETP.NE.U32.AND UP1, UPT, UR6, 0x1, UPT ;  /* 0x000000010600788c */ /* 0x000fc6000bf25070 */
[----:B------:R-:W-:Y:S08]  /*2760*/  BRA.U !UP0, `(.L_x_34) ;  /* 0x0000000108ac7547 */ /* 0x000ff0000b800000 */
[----:B0-----:R-:W0:Y:S08]  /*2770*/  LDC R43, c[0x0][0x440] ;  /* 0x00011000ff2b7b82 */ /* 0x001e300000000800 */
[----:B------:R-:W1:Y:S08]  /*2780*/  LDC.64 R2, c[0x0][0x3a0] ;  /* 0x0000e800ff027b82 */ /* 0x000e700000000a00 */
[----:B------:R-:W2:Y:S08]  /*2790*/  LDC.64 R4, c[0x0][0x3a8] ;  /* 0x0000ea00ff047b82 */ /* 0x000eb00000000a00 */
[----:B------:R-:W3:Y:S01]  /*27a0*/  LDC.64 R6, c[0x0][0x3b0] ;  /* 0x0000ec00ff067b82 */ /* 0x000ee20000000a00 */
[----:B0-----:R-:W-:Y:S01]  /*27b0*/  IMAD R11, R43, UR4, R12 ;  /* 0x000000042b0b7c24 */ /* 0x001fe2000f8e020c */
[----:B------:R-:W-:-:S06]  /*27c0*/  UIADD3 UR4, UPT, UPT, UR4, 0x2, URZ ;  /* 0x0000000204047890 */ /* 0x000fcc000fffe0ff */
[----:B------:R-:W0:Y:S01]  /*27d0*/  LDC.64 R8, c[0x0][0x3b8] ;  /* 0x0000ee00ff087b82 */ /* 0x000e220000000a00 */
[----:B-1----:R-:W-:-:S05]  /*27e0*/  IMAD.WIDE R2, R11, 0x8, R2 ;  /* 0x000000080b027825 */ /* 0x002fca00078e0202 */
        /* <DEDUP_REMOVED lines=9> */
[----:B------:R-:W5:Y:S01]  /*2880*/  LDC.64 R22, c[0x0][0x3d0] ;  /* 0x0000f400ff167b82 */ /* 0x000f620000000a00 */
[----:B0-----:R-:W-:-:S04]  /*2890*/  IMAD.WIDE R8, R11, 0x8, R8 ;  /* 0x000000080b087825 */ /* 0x001fc800078e0208 */
        /* <DEDUP_REMOVED lines=9> */
[----:B-----5:R-:W-:-:S04]  /*2930*/  IMAD.WIDE R22, R11, 0x8, R22 ;  /* 0x000000080b167825 */ /* 0x020fc800078e0216 */
[----:B-1----:R-:W-:Y:S01]  /*2940*/  IMAD.WIDE R2, R43, 0x8, R20 ;  /* 0x000000082b027825 */ /* 0x002fe200078e0214 */
[----:B------:R0:W-:Y:S03]  /*2950*/  STG.E.64 desc[UR8][R22.64], RZ ;  /* 0x000000ff16007986 */ /* 0x0001e6000c101b08 */
[----:B---3--:R-:W-:-:S04]  /*2960*/  IMAD.WIDE R24, R11, 0x8, R24 ;  /* 0x000000080b187825 */ /* 0x008fc800078e0218 */
[C---:B------:R-:W-:Y:S01]  /*2970*/  IMAD.WIDE R4, R43.reuse, 0x8, R22 ;  /* 0x000000082b047825 */ /* 0x040fe200078e0216 */
        /* <DEDUP_REMOVED lines=9> */
[----:B------:R0:W-:Y:S02]  /*2a10*/  STG.E.64 desc[UR8][R42.64], RZ ;  /* 0x000000ff2a007986 */ /* 0x0001e4000c101b08 */
.L_x_34:
[----:B------:R-:W-:Y:S05]  /*2a20*/  BRA.U UP1, `(.L_x_31) ;  /* 0x0000000101687547 */ /* 0x000fea000b800000 */
[----:B------:R-:W1:Y:S08]  /*2a30*/  LDC R11, c[0x0][0x440] ;  /* 0x00011000ff0b7b82 */ /* 0x000e700000000800 */
[----:B0-----:R-:W0:Y:S08]  /*2a40*/  LDC.64 R2, c[0x0][0x3a0] ;  /* 0x0000e800ff027b82 */ /* 0x001e300000000a00 */
[----:B------:R-:W2:Y:S08]  /*2a50*/  LDC.64 R4, c[0x0][0x3a8] ;  /* 0x0000ea00ff047b82 */ /* 0x000eb00000000a00 */
[----:B------:R-:W3:Y:S01]  /*2a60*/  LDC.64 R6, c[0x0][0x3b0] ;  /* 0x0000ec00ff067b82 */ /* 0x000ee20000000a00 */
[----:B-1----:R-:W-:-:S07]  /*2a70*/  IMAD R11, R11, UR4, R12 ;  /* 0x000000040b0b7c24 */ /* 0x002fce000f8e020c */
[----:B------:R-:W1:Y:S01]  /*2a80*/  LDC.64 R8, c[0x0][0x3b8] ;  /* 0x0000ee00ff087b82 */ /* 0x000e620000000a00 */
[----:B0-----:R-:W-:-:S05]  /*2a90*/  IMAD.WIDE R2, R11, 0x8, R2 ;  /* 0x000000080b027825 */ /* 0x001fca00078e0202 */
[----:B------:R4:W-:Y:S02]  /*2aa0*/  STG.E.64 desc[UR8][R2.64], RZ ;  /* 0x000000ff02007986 */ /* 0x0009e4000c101b08 */
[----:B------:R-:W0:Y:S01]  /*2ab0*/  LDC.64 R18, c[0x0][0x3c0] ;  /* 0x0000f000ff127b82 */ /* 0x000e220000000a00 */
[----:B--2---:R-:W-:-:S05]  /*2ac0*/  IMAD.WIDE R4, R11, 0x8, R4 ;  /* 0x000000080b047825 */ /* 0x004fca00078e0204 */
[----:B------:R4:W-:Y:S02]  /*2ad0*/  STG.E.64 desc[UR8][R4.64], RZ ;  /* 0x000000ff04007986 */ /* 0x0009e4000c101b08 */
[----:B------:R-:W2:Y:S01]  /*2ae0*/  LDC.64 R20, c[0x0][0x3c8] ;  /* 0x0000f200ff147b82 */ /* 0x000ea20000000a00 */
[----:B---3--:R-:W-:-:S05]  /*2af0*/  IMAD.WIDE R6, R11, 0x8, R6 ;  /* 0x000000080b067825 */ /* 0x008fca00078e0206 */
[----:B------:R4:W-:Y:S02]  /*2b00*/  STG.E.64 desc[UR8][R6.64], RZ ;  /* 0x000000ff06007986 */ /* 0x0009e4000c101b08 */
[----:B------:R-:W3:Y:S01]  /*2b10*/  LDC.64 R22, c[0x0][0x3d0] ;  /* 0x0000f400ff167b82 */ /* 0x000ee20000000a00 */
[----:B-1----:R-:W-:-:S05]  /*2b20*/  IMAD.WIDE R8, R11, 0x8, R8 ;  /* 0x000000080b087825 */ /* 0x002fca00078e0208 */
[----:B------:R4:W-:Y:S02]  /*2b30*/  STG.E.64 desc[UR8][R8.64], RZ ;  /* 0x000000ff08007986 */ /* 0x0009e4000c101b08 */
[----:B------:R-:W1:Y:S01]  /*2b40*/  LDC.64 R24, c[0x0][0x3d8] ;  /* 0x0000f600ff187b82 */ /* 0x000e620000000a00 */
[----:B0-----:R-:W-:-:S05]  /*2b50*/  IMAD.WIDE R18, R11, 0x8, R18 ;  /* 0x000000080b127825 */ /* 0x001fca00078e0212 */
[----:B------:R4:W-:Y:S01]  /*2b60*/  STG.E.64 desc[UR8][R18.64], RZ ;  /* 0x000000ff12007986 */ /* 0x0009e2000c101b08 */
[----:B--2---:R-:W-:-:S05]  /*2b70*/  IMAD.WIDE R20, R11, 0x8, R20 ;  /* 0x000000080b147825 */ /* 0x004fca00078e0214 */
[----:B------:R4:W-:Y:S01]  /*2b80*/  STG.E.64 desc[UR8][R20.64], RZ ;  /* 0x000000ff14007986 */ /* 0x0009e2000c101b08 */
[----:B---3--:R-:W-:-:S05]  /*2b90*/  IMAD.WIDE R22, R11, 0x8, R22 ;  /* 0x000000080b167825 */ /* 0x008fca00078e0216 */
[----:B------:R4:W-:Y:S01]  /*2ba0*/  STG.E.64 desc[UR8][R22.64], RZ ;  /* 0x000000ff16007986 */ /* 0x0009e2000c101b08 */
[----:B-1----:R-:W-:-:S05]  /*2bb0*/  IMAD.WIDE R24, R11, 0x8, R24 ;  /* 0x000000080b187825 */ /* 0x002fca00078e0218 */
[----:B------:R4:W-:Y:S02]  /*2bc0*/  STG.E.64 desc[UR8][R24.64], RZ ;  /* 0x000000ff18007986 */ /* 0x0009e4000c101b08 */
.L_x_31:
[----:B------:R-:W-:-:S13]  /*2bd0*/  ISETP.GE.AND P0, PT, R0, 0x1, PT ;  /* 0x000000010000780c */ /* 0x000fda0003f06270 */
[----:B------:R-:W-:Y:S05]  /*2be0*/  @!P0 EXIT ;  /* 0x000000000000894d */ /* 0x000fea0003800000 */
[----:B0-----:R-:W-:Y:S01]  /*2bf0*/  HFMA2 R30, -RZ, RZ, 0, 0 ;  /* 0x00000000ff1e7431 */ /* 0x001fe200000001ff */
[----:B------:R-:W-:Y:S01]  /*2c00*/  CS2R R32, SRZ ;  /* 0x0000000000207805 */ /* 0x000fe2000001ff00 */
[----:B------:R-:W-:Y:S01]  /*2c10*/  IMAD.MOV.U32 R31, RZ, RZ, 0x3ff00000 ;  /* 0x3ff00000ff1f7424 */ /* 0x000fe200078e00ff */
[----:B------:R-:W-:Y:S02]  /*2c20*/  CS2R R28, SRZ ;  /* 0x00000000001c7805 */ /* 0x000fe4000001ff00 */
[----:B------:R-:W-:-:S07]  /*2c30*/  CS2R R26, SRZ ;  /* 0x00000000001a7805 */ /* 0x000fce000001ff00 */
.L_x_58:
[----:B----4-:R-:W0:Y:S01]  /*2c40*/  LDC.64 R24, c[0x0][0x408] ;  /* 0x00010200ff187b82 */ /* 0x010e220000000a00 */
[----:B------:R-:W1:Y:S01]  /*2c50*/  LDCU UR4, c[0x0][0x440] ;  /* 0x00008800ff0477ac */ /* 0x000e620008000800 */
[----:B------:R-:W-:-:S06]  /*2c60*/  VIADD R39, R10, 0xffffffff ;  /* 0xffffffff0a277836 */ /* 0x000fcc0000000000 */
[----:B------:R-:W2:Y:S08]  /*2c70*/  LDC.64 R22, c[0x0][0x400] ;  /* 0x00010000ff167b82 */ /* 0x000eb00000000a00 */
[----:B------:R-:W3:Y:S01]  /*2c80*/  LDC.64 R20, c[0x0][0x410] ;  /* 0x00010400ff147b82 */ /* 0x000ee20000000a00 */
[----:B-1----:R-:W-:-:S04]  /*2c90*/  IMAD R3, R39, UR4, R12 ;  /* 0x0000000427037c24 */ /* 0x002fc8000f8e020c */
[----:B0-----:R-:W-:-:S03]  /*2ca0*/  IMAD.WIDE R24, R3, 0x8, R24 ;  /* 0x0000000803187825 */ /* 0x001fc600078e0218 */
[----:B------:R-:W0:Y:S02]  /*2cb0*/  LDC.64 R4, c[0x0][0x418] ;  /* 0x00010600ff047b82 */ /* 0x000e240000000a00 */
[----:B------:R-:W4:Y:S01]  /*2cc0*/  LDG.E.64 R56, desc[UR8][R24.64] ;  /* 0x0000000818387981 */ /* 0x000f22000c1e1b00 */
[----:B--2---:R-:W-:-:S05]  /*2cd0*/  IMAD.WIDE R22, R3, 0x8, R22 ;  /* 0x0000000803167825 */ /* 0x004fca00078e0216 */
[----:B------:R-:W2:Y:S01]  /*2ce0*/  LDG.E.64 R84, desc[UR8][R22.64] ;  /* 0x0000000816547981 */ /* 0x000ea2000c1e1b00 */
[----:B---3--:R-:W-:Y:S01]  /*2cf0*/  IMAD.WIDE R20, R3, 0x8, R20 ;  /* 0x0000000803147825 */ /* 0x008fe200078e0214 */
[----:B------:R-:W-:Y:S01]  /*2d00*/  MOV R18, 0x0 ;  /* 0x0000000000127802 */ /* 0x000fe20000000f00 */
[----:B------:R-:W1:Y:S03]  /*2d10*/  LDC.64 R2, c[0x0][0x420] ;  /* 0x00010800ff027b82 */ /* 0x000e660000000a00 */
[----:B------:R-:W3:Y:S01]  /*2d20*/  LDG.E.64 R54, desc[UR8][R20.64] ;  /* 0x0000000814367981 */ /* 0x000ee2000c1e1b00 */
[----:B------:R-:W-:Y:S02]  /*2d30*/  IMAD.MOV.U32 R19, RZ, RZ, 0x3fd80000 ;  /* 0x3fd80000ff137424 */ /* 0x000fe400078e00ff */
[----:B0-----:R-:W-:-:S05]  /*2d40*/  IMAD.WIDE.U32 R4, R39, 0x4, R4 ;  /* 0x0000000427047825 */ /* 0x001fca00078e0004 */
[----:B------:R0:W5:Y:S01]  /*2d50*/  LDG.E R38, desc[UR8][R4.64] ;  /* 0x0000000804267981 */ /* 0x000162000c1e1900 */
[----:B------:R-:W-:Y:S01]  /*2d60*/  BSSY.RECONVERGENT B0, `(.L_x_35) ;  /* 0x000001f000007945 */ /* 0x000fe20003800200 */
[----:B-1----:R-:W-:-:S05]  /*2d70*/  IMAD.WIDE.U32 R2, R39, 0x4, R2 ;  /* 0x0000000427027825 */ /* 0x002fca00078e0002 */
[----:B------:R1:W5:Y:S01]  /*2d80*/  LDG.E R53, desc[UR8][R2.64] ;  /* 0x0000000802357981 */ /* 0x000362000c1e1900 */
[----:B----4-:R-:W-:-:S08]  /*2d90*/  DMUL R6, R56, R56 ;  /* 0x0000003838067228 */ /* 0x010fd00000000000 */
[----:B--2---:R-:W-:-:S08]  /*2da0*/  DFMA R6, R84, R84, R6 ;  /* 0x000000545406722b */ /* 0x004fd00000000006 */
[----:B---3--:R-:W-:-:S06]  /*2db0*/  DFMA R50, R54, R54, R6 ;  /* 0x000000363632722b */ /* 0x008fcc0000000006 */
[----:B------:R-:W2:Y:S04]  /*2dc0*/  MUFU.RSQ64H R7, R51 ;  /* 0x0000003300077308 */ /* 0x000ea80000001c00 */
[----:B------:R-:W-:-:S06]  /*2dd0*/  VIADD R6, R51, 0xfcb00000 ;  /* 0xfcb0000033067836 */ /* 0x000fcc0000000000 */
[----:B--2---:R-:W-:-:S08]  /*2de0*/  DMUL R8, R6, R6 ;  /* 0x0000000606087228 */ /* 0x004fd00000000000 */
[----:B------:R-:W-:-:S08]  /*2df0*/  DFMA R8, R50, -R8, 1 ;  /* 0x3ff000003208742b */ /* 0x000fd00000000808 */
[----:B------:R-:W-:Y:S02]  /*2e00*/  DFMA R18, R8, R18, 0.5 ;  /* 0x3fe000000812742b */ /* 0x000fe40000000012 */
[----:B------:R-:W-:-:S08]  /*2e10*/  DMUL R8, R6, R8 ;  /* 0x0000000806087228 */ /* 0x000fd00000000000 */
[----:B------:R-:W-:Y:S01]  /*2e20*/  DFMA R8, R18, R8, R6 ;  /* 0x000000081208722b */ /* 0x000fe20000000006 */
[----:B------:R-:W-:-:S07]  /*2e30*/  ISETP.GE.U32.AND P0, PT, R6, 0x7ca00000, PT ;  /* 0x7ca000000600780c */ /* 0x000fce0003f06070 */
[----:B0-----:R-:W-:Y:S02]  /*2e40*/  DMUL R4, R50, R8 ;  /* 0x0000000832047228 */ /* 0x001fe40000000000 */
[----:B-1----:R-:W-:Y:S02]  /*2e50*/  VIADD R3, R9, 0xfff00000 ;  /* 0xfff0000009037836 */ /* 0x002fe40000000000 */
[----:B------:R-:W-:-:S04]  /*2e60*/  IMAD.MOV.U32 R2, RZ, RZ, R8 ;  /* 0x000000ffff027224 */ /* 0x000fc800078e0008 */
[----:B------:R-:W-:-:S08]  /*2e70*/  DFMA R42, R4, -R4, R50 ;  /* 0x80000004042a722b */ /* 0x000fd00000000032 */
[----:B------:R-:W-:Y:S01]  /*2e80*/  DFMA R18, R42, R2, R4 ;  /* 0x000000022a12722b */ /* 0x000fe20000000004 */
[----:B------:R-:W-:Y:S10]  /*2e90*/  @!P0 BRA `(.L_x_36) ;  /* 0x00000000002c8947 */ /* 0x000ff40003800000 */
[----:B------:R-:W-:Y:S01]  /*2ea0*/  MOV R0, R8 ;  /* 0x0000000800007202 */ /* 0x000fe20000000f00 */
[----:B------:R-:W-:Y:S01]  /*2eb0*/  IMAD.MOV.U32 R11, RZ, RZ, R4 ;  /* 0x000000ffff0b7224 */ /* 0x000fe200078e0004 */
[----:B------:R-:W-:Y:S01]  /*2ec0*/  MOV R2, R6 ;  /* 0x0000000600027202 */ /* 0x000fe20000000f00 */
[----:B------:R-:W-:Y:S01]  /*2ed0*/  IMAD.MOV.U32 R44, RZ, RZ, R5 ;  /* 0x000000ffff2c7224 */ /* 0x000fe200078e0005 */
[----:B------:R-:W-:Y:S01]  /*2ee0*/  MOV R9, R51 ;  /* 0x0000003300097202 */ /* 0x000fe20000000f00 */
[----:B------:R-:W-:Y:S01]  /*2ef0*/  IMAD.MOV.U32 R7, RZ, RZ, R3 ;  /* 0x000000ffff077224 */ /* 0x000fe200078e0003 */
[----:B------:R-:W-:Y:S01]  /*2f00*/  MOV R13, 0x2f30 ;  /* 0x00002f30000d7802 */ /* 0x000fe20000000f00 */
[----:B------:R-:W-:-:S07]  /*2f10*/  IMAD.MOV.U32 R8, RZ, RZ, R50 ;  /* 0x000000ffff087224 */ /* 0x000fce00078e0032 */
[----:B-----5:R-:W-:Y:S05]  /*2f20*/  CALL.REL.NOINC `($__internal_1_$__cuda_sm20_dsqrt_rn_f64_mediumpath_v1) ;  /* 0x0000002400287944 */ /* 0x020fea0003c00000 */
[----:B------:R-:W-:Y:S02]  /*2f30*/  IMAD.MOV.U32 R18, RZ, RZ, R0 ;  /* 0x000000ffff127224 */ /* 0x000fe400078e0000 */
[----:B------:R-:W-:-:S07]  /*2f40*/  IMAD.MOV.U32 R19, RZ, RZ, R5 ;  /* 0x000000ffff137224 */ /* 0x000fce00078e0005 */
.L_x_36:
[----:B------:R-:W-:Y:S05]  /*2f50*/  BSYNC.RECONVERGENT B0 ;  /* 0x0000000000007941 */ /* 0x000fea0003800200 */
.L_x_35:
[----:B------:R-:W-:Y:S01]  /*2f60*/  DSETP.NEU.AND P0, PT, R50, RZ, PT ;  /* 0x000000ff3200722a */ /* 0x000fe20003f0d000 */
[----:B------:R-:W-:Y:S01]  /*2f70*/  BSSY.RECONVERGENT B1, `(.L_x_37) ;  /* 0x00000a9000017945 */ /* 0x000fe20003800200 */
[----:B------:R-:W-:Y:S02]  /*2f80*/  CS2R R42, SRZ ;  /* 0x00000000002a7805 */ /* 0x000fe4000001ff00 */
[----:B------:R-:W-:Y:S01]  /*2f90*/  MOV R44, 0x0 ;  /* 0x00000000002c7802 */ /* 0x000fe20000000f00 */
[----:B------:R-:W-:Y:S01]  /*2fa0*/  IMAD.MOV.U32 R45, RZ, RZ, 0x3ff00000 ;  /* 0x3ff00000ff2d7424 */ /* 0x000fe200078e00ff */
[----:B------:R-:W-:Y:S02]  /*2fb0*/  CS2R R46, SRZ ;  /* 0x00000000002e7805 */ /* 0x000fe4000001ff00 */
[----:B------:R-:W-:-:S06]  /*2fc0*/  CS2R R48, SRZ ;  /* 0x0000000000307805 */ /* 0x000fcc000001ff00 */
[----:B------:R-:W-:Y:S05]  /*2fd0*/  @!P0 BRA `(.L_x_38) ;  /* 0x0000000800888947 */ /* 0x000fea0003800000 */
[----:B------:R-:W0:Y:S01]  /*2fe0*/  MUFU.RCP64H R3, R19 ;  /* 0x0000001300037308 */ /* 0x000e220000001800 */
[----:B------:R-:W-:Y:S01]  /*2ff0*/  IMAD.MOV.U32 R2, RZ, RZ, 0x1 ;  /* 0x00000001ff027424 */ /* 0x000fe200078e00ff */
[----:B------:R-:W1:Y:S01]  /*3000*/  LDCU.64 UR4, c[0x0][0x450] ;  /* 0x00008a00ff0477ac */ /* 0x000e620008000a00 */
[----:B------:R-:W-:Y:S01]  /*3010*/  FSETP.GEU.AND P1, PT, |R85|, 6.5827683646048100446e-37, PT ;  /* 0x036000005500780b */ /* 0x000fe20003f2e200 */
[----:B------:R-:W-:Y:S03]  /*3020*/  BSSY.RECONVERGENT B2, `(.L_x_39) ;  /* 0x0000016000027945 */ /* 0x000fe60003800200 */
[----:B0-----:R-:W-:Y:S02]  /*3030*/  DFMA R4, R2, -R18, 1 ;  /* 0x3ff000000204742b */ /* 0x001fe40000000812 */
[----:B-1----:R-:W-:Y:S01]  /*3040*/  DMUL R14, R18, -UR4 ;  /* 0x80000004120e7c28 */ /* 0x002fe20008000000 */
[----:B------:R-:W-:Y:S01]  /*3050*/  UMOV UR4, 0x8346e69a ;  /* 0x8346e69a00047882 */ /* 0x000fe20000000000 */
[----:B------:R-:W-:-:S04]  /*3060*/  UMOV UR5, 0x41afe3d8 ;  /* 0x41afe3d800057882 */ /* 0x000fc80000000000 */
[----:B------:R-:W-:Y:S02]  /*3070*/  DFMA R4, R4, R4, R4 ;  /* 0x000000040404722b */ /* 0x000fe40000000004 */
[----:B------:R-:W-:-:S06]  /*3080*/  DMUL R14, R14, UR4 ;  /* 0x000000040e0e7c28 */ /* 0x000fcc0008000000 */
        /* <DEDUP_REMOVED lines=12> */
[----:B-----5:R-:W-:Y:S05]  /*3150*/  CALL.REL.NOINC `($__internal_0_$__cuda_sm20_div_rn_f64_full) ;  /* 0x0000001c00287944 */ /* 0x020fea0003c00000 */
[----:B------:R-:W-:Y:S01]  /*3160*/  IMAD.MOV.U32 R2, RZ, RZ, R8 ;  /* 0x000000ffff027224 */ /* 0x000fe200078e0008 */
[----:B------:R-:W-:-:S07]  /*3170*/  MOV R3, R9 ;  /* 0x0000000900037202 */ /* 0x000fce0000000f00 */
.L_x_40:
[----:B------:R-:W-:Y:S05]  /*3180*/  BSYNC.RECONVERGENT B2 ;  /* 0x0000000000027941 */ /* 0x000fea0003800200 */
.L_x_39:
[----:B------:R-:W0:Y:S01]  /*3190*/  MUFU.RCP64H R5, R19 ;  /* 0x0000001300057308 */ /* 0x000e220000001800 */
[----:B------:R-:W-:Y:S01]  /*31a0*/  IMAD.MOV.U32 R4, RZ, RZ, 0x1 ;  /* 0x00000001ff047424 */ /* 0x000fe200078e00ff */
[----:B------:R-:W-:Y:S01]  /*31b0*/  FSETP.GEU.AND P1, PT, |R57|, 6.5827683646048100446e-37, PT ;  /* 0x036000003900780b */ /* 0x000fe20003f2e200 */
[----:B------:R-:W-:Y:S01]  /*31c0*/  BSSY.RECONVERGENT B2, `(.L_x_41) ;  /* 0x0000016000027945 */ /* 0x000fe20003800200 */
[----:B------:R-:W-:Y:S01]  /*31d0*/  IMAD.MOV.U32 R16, RZ, RZ, R2 ;  /* 0x000000ffff107224 */ /* 0x000fe200078e0002 */
[----:B------:R-:W-:Y:S02]  /*31e0*/  MOV R17, R3 ;  /* 0x0000000300117202 */ /* 0x000fe40000000f00 */
        /* <DEDUP_REMOVED lines=16> */
[----:B-----5:R-:W-:Y:S05]  /*32f0*/  CALL.REL.NOINC `($__internal_0_$__cuda_sm20_div_rn_f64_full) ;  /* 0x0000001800c07944 */ /* 0x020fea0003c00000 */
[----:B------:R-:W-:Y:S01]  /*3300*/  IMAD.MOV.U32 R4, RZ, RZ, R8 ;  /* 0x000000ffff047224 */ /* 0x000fe200078e0008 */
[----:B------:R-:W-:-:S07]  /*3310*/  MOV R5, R9 ;  /* 0x0000000900057202 */ /* 0x000fce0000000f00 */
.L_x_42:
[----:B------:R-:W-:Y:S05]  /*3320*/  BSYNC.RECONVERGENT B2 ;  /* 0x0000000000027941 */ /* 0x000fea0003800200 */
.L_x_41:
        /* <DEDUP_REMOVED lines=25> */
.L_x_44:
[----:B------:R-:W-:Y:S05]  /*34c0*/  BSYNC.RECONVERGENT B2 ;  /* 0x0000000000027941 */ /* 0x000fea0003800200 */
.L_x_43:
        /* <DEDUP_REMOVED lines=25> */
[----:B-----5:R-:W-:Y:S05]  /*3660*/  CALL.REL.NOINC `($_Z17f0_LFA_cudaKernelPdS_S_S_S_S_S_S_S_S_S_S_S_S_S_S_S_S_S_PiS0_S_S_S_iiiidi$__internal_trig_reduction_slowpathd) ;  /* 0x00000020001c7944 */ /* 0x020fea0003c00000 */
.L_x_46:
[----:B------:R-:W-:Y:S05]  /*3670*/  BSYNC.RECONVERGENT B0 ;  /* 0x0000000000007941 */ /* 0x000fea0003800200 */
.L_x_45:
[----:B------:R-:W-:Y:S01]  /*3680*/  DMUL R2, R4, R4 ;  /* 0x0000000404027228 */ /* 0x000fe20000000000 */
[----:B------:R-:W-:Y:S01]  /*3690*/  IMAD.MOV.U32 R8, RZ, RZ, 0x2cb0d246 ;  /* 0x2cb0d246ff087424 */ /* 0x000fe200078e00ff */
[----:B------:R-:W-:Y:S01]  /*36a0*/  MOV R6, 0xc1ef8528 ;  /* 0xc1ef852800067802 */ /* 0x000fe20000000f00 */
[----:B------:R-:W-:Y:S01]  /*36b0*/  IMAD.MOV.U32 R9, RZ, RZ, 0x3e5ae5f1 ;  /* 0x3e5ae5f1ff097424 */ /* 0x000fe200078e00ff */
[----:B------:R-:W-:Y:S01]  /*36c0*/  UMOV UR6, 0xf9785eba ;  /* 0xf9785eba00067882 */ /* 0x000fe20000000000 */
[----:B------:R-:W-:Y:S01]  /*36d0*/  IMAD.MOV.U32 R7, RZ, RZ, 0x3e21eea7 ;  /* 0x3e21eea7ff077424 */ /* 0x000fe200078e00ff */
        /* <DEDUP_REMOVED lines=41> */
[----:B------:R-:W-:Y:S01]  /*3970*/  FSEL R40, R8, R6, !P0 ;  /* 0x0000000608287208 */ /* 0x000fe20004000000 */
[----:B------:R-:W-:Y:S01]  /*3980*/  @P1 IMAD.MOV.U32 R15, RZ, RZ, R3 ;  /* 0x000000ffff0f1224 */ /* 0x000fe200078e0003 */
[----:B------:R-:W-:-:S03]  /*3990*/  @P1 LOP3.LUT R3, R41, 0x80000000, RZ, 0x3c, !PT ;  /* 0x8000000029031812 */ /* 0x000fc600078e3cff */
[----:B------:R-:W-:Y:S01]  /*39a0*/  IMAD.MOV.U32 R44, RZ, RZ, R40 ;  /* 0x000000ffff2c7224 */ /* 0x000fe200078e0028 */
[----:B------:R-:W-:Y:S01]  /*39b0*/  @P1 MOV R41, R3 ;  /* 0x0000000300291202 */ /* 0x000fe20000000f00 */
[-C--:B------:R-:W-:Y:S02]  /*39c0*/  DMUL R42, R36, -R14.reuse ;  /* 0x8000000e242a7228 */ /* 0x080fe40000000000 */
[-C--:B------:R-:W-:Y:S02]  /*39d0*/  DMUL R46, R34, R14.reuse ;  /* 0x0000000e222e7228 */ /* 0x080fe40000000000 */
[----:B------:R-:W-:Y:S01]  /*39e0*/  DMUL R48, R16, -R14 ;  /* 0x8000000e10307228 */ /* 0x000fe20000000000 */
[----:B------:R-:W-:-:S10]  /*39f0*/  IMAD.MOV.U32 R45, RZ, RZ, R41 ;  /* 0x000000ffff2d7224 */ /* 0x000fd400078e0029 */
.L_x_38:
[----:B------:R-:W-:Y:S05]  /*3a00*/  BSYNC.RECONVERGENT B1 ;  /* 0x0000000000017941 */ /* 0x000fea0003800200 */
.L_x_37:
[----:B------:R-:W0:Y:S01]  /*3a10*/  LDCU UR6, c[0x0][0x448] ;  /* 0x00008900ff0677ac */ /* 0x000e220008000800 */
[----:B------:R-:W-:Y:S01]  /*3a20*/  DSETP.GT.AND P0, PT, R50, RZ, PT ;  /* 0x000000ff3200722a */ /* 0x000fe20003f04000 */
[----:B------:R-:W-:Y:S01]  /*3a30*/  BSSY.RECONVERGENT B1, `(.L_x_47) ;  /* 0x0000124000017945 */ /* 0x000fe20003800200 */
[----:B------:R-:W1:Y:S01]  /*3a40*/  LDCU UR7, c[0x0][0x440] ;  /* 0x00008800ff0777ac */ /* 0x000e620008000800 */
[----:B0----5:R-:W-:-:S04]  /*3a50*/  VIMNMX3 R0, R53, UR6, R38, PT ;  /* 0x0000000635007c0f */ /* 0x021fc8000b800126 */
[----:B------:R-:W-:-:S13]  /*3a60*/  ISETP.LT.OR P0, PT, R0, 0x1, !P0 ;  /* 0x000000010000780c */ /* 0x000fda0004701670 */
[----:B-1----:R-:W-:Y:S05]  /*3a70*/  @P0 BRA `(.L_x_48) ;  /* 0x00000010007c0947 */ /* 0x002fea0003800000 */
[----:B------:R-:W0:Y:S01]  /*3a80*/  MUFU.RCP64H R3, R19 ;  /* 0x0000001300037308 */ /* 0x000e220000001800 */
[----:B------:R-:W-:Y:S01]  /*3a90*/  MOV R2, 0x1 ;  /* 0x0000000100027802 */ /* 0x000fe20000000f00 */
[----:B------:R-:W1:Y:S01]  /*3aa0*/  LDCU.64 UR4, c[0x0][0x450] ;  /* 0x00008a00ff0477ac */ /* 0x000e620008000a00 */
[----:B------:R-:W-:Y:S04]  /*3ab0*/  BSSY.RECONVERGENT B2, `(.L_x_49) ;  /* 0x0000016000027945 */ /* 0x000fe80003800200 */
[----:B0-----:R-:W-:Y:S02]  /*3ac0*/  DFMA R4, R2, -R18, 1 ;  /* 0x3ff000000204742b */ /* 0x001fe40000000812 */
[----:B-1----:R-:W-:-:S06]  /*3ad0*/  DADD R84, -RZ, -UR4 ;  /* 0x80000004ff547e29 */ /* 0x002fcc0008000100 */
[----:B------:R-:W-:-:S04]  /*3ae0*/  DFMA R4, R4, R4, R4 ;  /* 0x000000040404722b */ /* 0x000fc80000000004 */
[----:B------:R-:W-:-:S04]  /*3af0*/  FSETP.GEU.AND P1, PT, |R85|, 6.5827683646048100446e-37, PT ;  /* 0x036000005500780b */ /* 0x000fc80003f2e200 */
[----:B------:R-:W-:-:S08]  /*3b00*/  DFMA R4, R2, R4, R2 ;  /* 0x000000040204722b */ /* 0x000fd00000000002 */
[----:B------:R-:W-:-:S08]  /*3b10*/  DFMA R2, R4, -R18, 1 ;  /* 0x3ff000000402742b */ /* 0x000fd00000000812 */
[----:B------:R-:W-:-:S08]  /*3b20*/  DFMA R6, R4, R2, R4 ;  /* 0x000000020406722b */ /* 0x000fd00000000004 */
[----:B------:R-:W-:-:S08]  /*3b30*/  DMUL R2, R6, -UR4 ;  /* 0x8000000406027c28 */ /* 0x000fd00008000000 */
[----:B------:R-:W-:Y:S01]  /*3b40*/  DFMA R4, R2, -R18, -UR4 ;  /* 0x8000000402047e2b */ /* 0x000fe20008000812 */
[----:B------:R-:W-:-:S06]  /*3b50*/  UIADD3 UR4, UPT, UPT, -UR6, URZ, URZ ;  /* 0x000000ff06047290 */ /* 0x000fcc000fffe1ff */
[----:B------:R-:W-:Y:S01]  /*3b60*/  IMAD.U32 R11, RZ, RZ, UR4 ;  /* 0x00000004ff0b7e24 */ /* 0x000fe2000f8e00ff */
[----:B------:R-:W-:-:S10]  /*3b70*/  DFMA R2, R6, R4, R2 ;  /* 0x000000040602722b */ /* 0x000fd40000000002 */
[----:B------:R-:W-:-:S05]  /*3b80*/  FFMA R0, RZ, R19, R3 ;  /* 0x00000013ff007223 */ /* 0x000fca0000000003 */
[----:B------:R-:W-:-:S13]  /*3b90*/  FSETP.GT.AND P0, PT, |R0|, 1.469367938527859385e-39, PT ;  /* 0x001000000000780b */ /* 0x000fda0003f04200 */
[----:B------:R-:W-:Y:S05]  /*3ba0*/  @P0 BRA P1, `(.L_x_50) ;  /* 0x0000000000180947 */ /* 0x000fea0000800000 */
[----:B------:R-:W-:Y:S01]  /*3bb0*/  IMAD.MOV.U32 R6, RZ, RZ, R18 ;  /* 0x000000ffff067224 */ /* 0x000fe200078e0012 */
[----:B------:R-:W-:Y:S02]  /*3bc0*/  MOV R7, R19 ;  /* 0x0000001300077202 */ /* 0x000fe40000000f00 */
[----:B------:R-:W-:-:S07]  /*3bd0*/  MOV R0, 0x3bf0 ;  /* 0x00003bf000007802 */ /* 0x000fce0000000f00 */
[----:B------:R-:W-:Y:S05]  /*3be0*/  CALL.REL.NOINC `($__internal_0_$__cuda_sm20_div_rn_f64_full) ;  /* 0x0000001000847944 */ /* 0x000fea0003c00000 */
[----:B------:R-:W-:Y:S02]  /*3bf0*/  IMAD.MOV.U32 R2, RZ, RZ, R8 ;  /* 0x000000ffff027224 */ /* 0x000fe400078e0008 */
[----:B------:R-:W-:-:S07]  /*3c00*/  IMAD.MOV.U32 R3, RZ, RZ, R9 ;  /* 0x000000ffff037224 */ /* 0x000fce00078e0009 */
.L_x_50:
[----:B------:R-:W-:Y:S05]  /*3c10*/  BSYNC.RECONVERGENT B2 ;  /* 0x0000000000027941 */ /* 0x000fea0003800200 */
.L_x_49:
[----:B------:R-:W0:Y:S01]  /*3c20*/  MUFU.RCP64H R5, R19 ;  /* 0x0000001300057308 */ /* 0x000e220000001800 */
[----:B------:R-:W-:Y:S01]  /*3c30*/  MOV R4, 0x1 ;  /* 0x0000000100047802 */ /* 0x000fe20000000f00 */
[----:B------:R-:W1:Y:S01]  /*3c40*/  LDCU.64 UR4, c[0x0][0x450] ;  /* 0x00008a00ff0477ac */ /* 0x000e620008000a00 */
[----:B------:R-:W2:Y:S01]  /*3c50*/  LDC R0, c[0x0][0x454] ;  /* 0x00011500ff007b82 */ /* 0x000ea20000000800 */
[----:B------:R-:W-:Y:S03]  /*3c60*/  BSSY.RECONVERGENT B2, `(.L_x_51) ;  /* 0x0000016000027945 */ /* 0x000fe60003800200 */
[----:B0-----:R-:W-:-:S08]  /*3c70*/  DFMA R6, R4, -R18, 1 ;  /* 0x3ff000000406742b */ /* 0x001fd00000000812 */
[----:B------:R-:W-:Y:S01]  /*3c80*/  DFMA R6, R6, R6, R6 ;  /* 0x000000060606722b */ /* 0x000fe20000000006 */
[----:B--2---:R-:W-:-:S07]  /*3c90*/  FSETP.GEU.AND P1, PT, |R0|, 6.5827683646048100446e-37, PT ;  /* 0x036000000000780b */ /* 0x004fce0003f2e200 */
[----:B------:R-:W-:-:S08]  /*3ca0*/  DFMA R6, R4, R6, R4 ;  /* 0x000000060406722b */ /* 0x000fd00000000004 */
[----:B------:R-:W-:-:S08]  /*3cb0*/  DFMA R4, R6, -R18, 1 ;  /* 0x3ff000000604742b */ /* 0x000fd00000000812 */
[----:B------:R-:W-:-:S08]  /*3cc0*/  DFMA R8, R6, R4, R6 ;  /* 0x000000040608722b */ /* 0x000fd00000000006 */
[----:B-1----:R-:W-:-:S08]  /*3cd0*/  DMUL R4, R8, UR4 ;  /* 0x0000000408047c28 */ /* 0x002fd00008000000 */
[----:B------:R-:W-:-:S08]  /*3ce0*/  DFMA R6, R4, -R18, UR4 ;  /* 0x0000000404067e2b */ /* 0x000fd00008000812 */
[----:B------:R-:W-:-:S10]  /*3cf0*/  DFMA R4, R8, R6, R4 ;  /* 0x000000060804722b */ /* 0x000fd40000000004 */
[----:B------:R-:W-:-:S05]  /*3d00*/  FFMA R6, RZ, R19, R5 ;  /* 0x00000013ff067223 */ /* 0x000fca0000000005 */
[----:B------:R-:W-:-:S13]  /*3d10*/  FSETP.GT.AND P0, PT, |R6|, 1.469367938527859385e-39, PT ;  /* 0x001000000600780b */ /* 0x000fda0003f04200 */
[----:B------:R-:W-:Y:S05]  /*3d20*/  @P0 BRA P1, `(.L_x_52) ;  /* 0x0000000000240947 */ /* 0x000fea0000800000 */
[----:B------:R-:W0:Y:S01]  /*3d30*/  LDCU.64 UR4, c[0x0][0x450] ;  /* 0x00008a00ff0477ac */ /* 0x000e220008000a00 */
[----:B------:R-:W-:Y:S01]  /*3d40*/  IMAD.MOV.U32 R6, RZ, RZ, R18 ;  /* 0x000000ffff067224 */ /* 0x000fe200078e0012 */
[----:B------:R-:W-:Y:S01]  /*3d50*/  MOV R0, 0x3da0 ;  /* 0x00003da000007802 */ /* 0x000fe20000000f00 */
[----:B------:R-:W-:Y:S02]  /*3d60*/  IMAD.MOV.U32 R7, RZ, RZ, R19 ;  /* 0x000000ffff077224 */ /* 0x000fe400078e0013 */
[----:B0-----:R-:W-:Y:S01]  /*3d70*/  IMAD.U32 R84, RZ, RZ, UR4 ;  /* 0x00000004ff547e24 */ /* 0x001fe2000f8e00ff */
[----:B------:R-:W-:-:S07]  /*3d80*/  MOV R85, UR5 ;  /* 0x0000000500557c02 */ /* 0x000fce0008000f00 */
[----:B------:R-:W-:Y:S05]  /*3d90*/  CALL.REL.NOINC `($__internal_0_$__cuda_sm20_div_rn_f64_full) ;  /* 0x0000001000187944 */ /* 0x000fea0003c00000 */
[----:B------:R-:W-:Y:S01]  /*3da0*/  IMAD.MOV.U32 R4, RZ, RZ, R8 ;  /* 0x000000ffff047224 */ /* 0x000fe200078e0008 */
[----:B------:R-:W-:-:S07]  /*3db0*/  MOV R5, R9 ;  /* 0x0000000900057202 */ /* 0x000fce0000000f00 */
.L_x_52:
[----:B------:R-:W-:Y:S05]  /*3dc0*/  BSYNC.RECONVERGENT B2 ;  /* 0x0000000000027941 */ /* 0x000fea0003800200 */
.L_x_51:
[----:B------:R-:W0:Y:S01]  /*3dd0*/  LDCU UR4, c[0x0][0x448] ;  /* 0x00008900ff0477ac */ /* 0x000e220008000800 */
[----:B------:R-:W-:Y:S02]  /*3de0*/  VIADD R53, R53, 0xffffffff ;  /* 0xffffffff35357836 */ /* 0x000fe40000000000 */
[----:B------:R-:W-:Y:S01]  /*3df0*/  IMAD.MOV.U32 R92, RZ, RZ, R12 ;  /* 0x000000ffff5c7224 */ /* 0x000fe200078e000c */
[----:B------:R-:W0:Y:S02]  /*3e00*/  LDCU UR5, c[0x0][0x440] ;  /* 0x00008800ff0577ac */ /* 0x000e240008000800 */
[----:B0-----:R-:W-:-:S06]  /*3e10*/  UIMAD UR4, UR5, UR4, URZ ;  /* 0x00000004050472a4 */ /* 0x001fcc000f8e02ff */
[----:B------:R-:W-:-:S07]  /*3e20*/  IMAD R93, R53, UR4, R12 ;  /* 0x00000004355d7c24 */ /* 0x000fce000f8e020c */
.L_x_57:
[----:B------:R-:W0:Y:S01]  /*3e30*/  LDC.64 R50, c[0x0][0x428] ;  /* 0x00010a00ff327b82 */ /* 0x000e220000000a00 */
[----:B-1----:R-:W-:Y:S01]  /*3e40*/  IADD3 R7, PT, PT, R38, -0x1, RZ ;  /* 0xffffffff26077810 */ /* 0x002fe20007ffe0ff */
[----:B------:R-:W2:Y:S04]  /*3e50*/  LDG.E.64 R52, desc[UR8][R24.64] ;  /* 0x0000000818347981 */ /* 0x000ea8000c1e1b00 */
[----:B------:R-:W3:Y:S02]  /*3e60*/  LDG.E.64 R58, desc[UR8][R22.64] ;  /* 0x00000008163a7981 */ /* 0x000ee4000c1e1b00 */
[----:B------:R-:W1:Y:S08]  /*3e70*/  LDC.64 R54, c[0x0][0x438] ;  /* 0x00010e00ff367b82 */ /* 0x000e700000000a00 */
[----:B------:R-:W4:Y:S01]  /*3e80*/  LDC.64 R56, c[0x0][0x430] ;  /* 0x00010c00ff387b82 */ /* 0x000f220000000a00 */
[----:B0-----:R-:W-:-:S07]  /*3e90*/  IMAD.WIDE.U32 R50, R7, 0x8, R50 ;  /* 0x0000000807327825 */ /* 0x001fce00078e0032 */
[----:B------:R-:W0:Y:S01]  /*3ea0*/  LDC.64 R64, c[0x0][0x3d8] ;  /* 0x0000f600ff407b82 */ /* 0x000e220000000a00 */
[----:B------:R-:W5:Y:S01]  /*3eb0*/  LDG.E.64 R50, desc[UR8][R50.64] ;  /* 0x0000000832327981 */ /* 0x000f62000c1e1b00 */
[----:B-1----:R-:W-:-:S06]  /*3ec0*/  IMAD.WIDE R54, R92, 0x8, R54 ;  /* 0x000000085c367825 */ /* 0x002fcc00078e0236 */
[----:B------:R-:W1:Y:S01]  /*3ed0*/  LDC.64 R68, c[0x0][0x3d0] ;  /* 0x0000f400ff447b82 */ /* 0x000e620000000a00 */
[----:B------:R-:W2:Y:S01]  /*3ee0*/  LDG.E.64 R54, desc[UR8][R54.64] ;  /* 0x0000000836367981 */ /* 0x000ea2000c1e1b00 */
[----:B----4-:R-:W-:-:S06]  /*3ef0*/  IMAD.WIDE R56, R92, 0x8, R56 ;  /* 0x000000085c387825 */ /* 0x010fcc00078e0238 */
[----:B------:R-:W4:Y:S01]  /*3f00*/  LDC.64 R72, c[0x0][0x3b8] ;  /* 0x0000ee00ff487b82 */ /* 0x000f220000000a00 */
[----:B------:R-:W4:Y:S01]  /*3f10*/  LDG.E.64 R56, desc[UR8][R56.64] ;  /* 0x0000000838387981 */ /* 0x000f22000c1e1b00 */
[----:B------:R-:W-:Y:S01]  /*3f20*/  DMUL R6, R18, R18 ;  /* 0x0000001212067228 */ /* 0x000fe20000000000 */
[----:B------:R-:W-:-:S05]  /*3f30*/  IMAD.MOV.U32 R8, RZ, RZ, 0x1 ;  /* 0x00000001ff087424 */ /* 0x000fca00078e00ff */
[----:B------:R-:W1:Y:S02]  /*3f40*/  LDC.64 R74, c[0x0][0x3b0] ;  /* 0x0000ec00ff4a7b82 */ /* 0x000e640000000a00 */
[----:B------:R-:W-:-:S06]  /*3f50*/  DMUL R6, R6, R18 ;  /* 0x0000001206067228 */ /* 0x000fcc0000000000 */
[----:B------:R-:W1:Y:S01]  /*3f60*/  LDC.64 R76, c[0x0][0x3c8] ;  /* 0x0000f200ff4c7b82 */ /* 0x000e620000000a00 */
[----:B------:R-:W0:Y:S07]  /*3f70*/  MUFU.RCP64H R9, R7 ;  /* 0x0000000700097308 */ /* 0x000e2e0000001800 */
[----:B------:R-:W1:Y:S08]  /*3f80*/  LDC.64 R78, c[0x0][0x3c0] ;  /* 0x0000f000ff4e7b82 */ /* 0x000e700000000a00 */
[----:B------:R-:W1:Y:S01]  /*3f90*/  LDC.64 R86, c[0x0][0x3a8] ;  /* 0x0000ea00ff567b82 */ /* 0x000e620000000a00 */
[----:B0-----:R-:W-:-:S07]  /*3fa0*/  DFMA R60, -R6, R8, 1 ;  /* 0x3ff00000063c742b */ /* 0x001fce0000000108 */
[----:B------:R-:W0:Y:S01]  /*3fb0*/  LDC.64 R88, c[0x0][0x3a0] ;  /* 0x0000e800ff587b82 */ /* 0x000e220000000a00 */
[----:B------:R-:W-:-:S08]  /*3fc0*/  DFMA R60, R60, R60, R60 ;  /* 0x0000003c3c3c722b */ /* 0x000fd0000000003c */
[----:B------:R-:W-:-:S08]  /*3fd0*/  DFMA R60, R8, R60, R8 ;  /* 0x0000003c083c722b */ /* 0x000fd00000000008 */
[----:B------:R-:W-:-:S08]  /*3fe0*/  DFMA R8, -R6, R60, 1 ;  /* 0x3ff000000608742b */ /* 0x000fd0000000013c */
[----:B------:R-:W-:Y:S01]  /*3ff0*/  DFMA R8, R60, R8, R60 ;  /* 0x000000083c08722b */ /* 0x000fe2000000003c */
[----:B------:R-:W-:Y:S01]  /*4000*/  UMOV UR4, 0x8346e69a ;  /* 0x8346e69a00047882 */ /* 0x000fe20000000000 */
[----:B------:R-:W-:Y:S01]  /*4010*/  UMOV UR5, 0x41afe3d8 ;  /* 0x41afe3d800057882 */ /* 0x000fe20000000000 */
[----:B------:R-:W-:Y:S05]  /*4020*/  BSSY.RECONVERGENT B2, `(.L_x_53) ;  /* 0x000001d000027945 */ /* 0x000fea0003800200 */
[----:B-----5:R-:W-:-:S08]  /*4030*/  DMUL R60, R50, -R8 ;  /* 0x80000008323c7228 */ /* 0x020fd00000000000 */
[--C-:B------:R-:W-:Y:S02]  /*4040*/  DFMA R62, -R6, R60, -R50.reuse ;  /* 0x0000003c063e722b */ /* 0x100fe40000000932 */
[----:B------:R-:W-:-:S06]  /*4050*/  DADD R84, -RZ, -R50 ;  /* 0x00000000ff547229 */ /* 0x000fcc0000000932 */
[----:B------:R-:W-:Y:S02]  /*4060*/  DFMA R8, R8, R62, R60 ;  /* 0x0000003e0808722b */ /* 0x000fe4000000003c */
[C---:B------:R-:W-:Y:S02]  /*4070*/  DMUL R60, R50.reuse, R2 ;  /* 0x00000002323c7228 */ /* 0x040fe40000000000 */
[----:B------:R-:W-:Y:S02]  /*4080*/  DMUL R62, R50, R4 ;  /* 0x00000004323e7228 */ /* 0x000fe40000000000 */
[----:B--2---:R-:W-:Y:S02]  /*4090*/  DMUL R80, R52, R54 ;  /* 0x0000003634507228 */ /* 0x004fe40000000000 */
[----:B----4-:R-:W-:Y:S02]  /*40a0*/  DMUL R82, R56, R52 ;  /* 0x0000003438527228 */ /* 0x010fe40000000000 */
[----:B------:R-:W-:Y:S01]  /*40b0*/  FFMA R0, RZ, R7, R9 ;  /* 0x00000007ff007223 */ /* 0x000fe20000000009 */
[----:B------:R-:W-:-:S04]  /*40c0*/  FSETP.GEU.AND P1, PT, |R85|, 6.5827683646048100446e-37, PT ;  /* 0x036000005500780b */ /* 0x000fc80003f2e200 */
[----:B------:R-:W-:Y:S01]  /*40d0*/  FSETP.GT.AND P0, PT, |R0|, 1.469367938527859385e-39, PT ;  /* 0x001000000000780b */ /* 0x000fe20003f04200 */
[----:B------:R-:W-:Y:S02]  /*40e0*/  DMUL R66, R60, UR4 ;  /* 0x000000043c427c28 */ /* 0x000fe40008000000 */
[----:B------:R-:W-:Y:S02]  /*40f0*/  DMUL R70, R62, UR4 ;  /* 0x000000043e467c28 */ /* 0x000fe40008000000 */
[C---:B---3--:R-:W-:Y:S02]  /*4100*/  DFMA R80, R58.reuse, R56, R80 ;  /* 0x000000383a50722b */ /* 0x048fe40000000050 */
[----:B------:R-:W-:Y:S01]  /*4110*/  DFMA R82, R58, R54, -R82 ;  /* 0x000000363a52722b */ /* 0x000fe20000000852 */
[----:B------:R-:W-:-:S04]  /*4120*/  IMAD.WIDE R60, R93, 0x8, R64 ;  /* 0x000000085d3c7825 */ /* 0x000fc800078e0240 */
[C---:B-1----:R-:W-:Y:S01]  /*4130*/  IMAD.WIDE R62, R93.reuse, 0x8, R68 ;  /* 0x000000085d3e7825 */ /* 0x042fe200078e0244 */
[----:B------:R-:W-:Y:S02]  /*4140*/  DMUL R66, R66, R80 ;  /* 0x0000005042427228 */ /* 0x000fe40000000000 */
[----:B------:R-:W-:Y:S01]  /*4150*/  DMUL R70, R70, R82 ;  /* 0x0000005246467228 */ /* 0x000fe20000000000 */
[----:B------:R-:W-:-:S04]  /*4160*/  IMAD.WIDE R64, R93, 0x8, R72 ;  /* 0x000000085d407825 */ /* 0x000fc800078e0248 */
[----:B------:R-:W-:-:S04]  /*4170*/  IMAD.WIDE R68, R93, 0x8, R74 ;  /* 0x000000085d447825 */ /* 0x000fc800078e024a */
[----:B------:R-:W-:-:S04]  /*4180*/  IMAD.WIDE R72, R93, 0x8, R76 ;  /* 0x000000085d487825 */ /* 0x000fc800078e024c */
[----:B------:R-:W-:-:S04]  /*4190*/  IMAD.WIDE R74, R93, 0x8, R78 ;  /* 0x000000085d4a7825 */ /* 0x000fc800078e024e */
[----:B------:R-:W-:-:S04]  /*41a0*/  IMAD.WIDE R76, R93, 0x8, R86 ;  /* 0x000000085d4c7825 */ /* 0x000fc800078e0256 */
[----:B0-----:R-:W-:Y:S01]  /*41b0*/  IMAD.WIDE R78, R93, 0x8, R88 ;  /* 0x000000085d4e7825 */ /* 0x001fe200078e0258 */
[----:B------:R-:W-:Y:S06]  /*41c0*/  @P0 BRA P1, `(.L_x_54) ;  /* 0x0000000000080947 */ /* 0x000fec0000800000 */
[----:B------:R-:W-:-:S07]  /*41d0*/  MOV R0, 0x41f0 ;  /* 0x000041f000007802 */ /* 0x000fce0000000f00 */
[----:B------:R-:W-:Y:S05]  /*41e0*/  CALL.REL.NOINC `($__internal_0_$__cuda_sm20_div_rn_f64_full) ;  /* 0x0000000c00047944 */ /* 0x000fea0003c00000 */
.L_x_54:
[----:B------:R-:W-:Y:S05]  /*41f0*/  BSYNC.RECONVERGENT B2 ;  /* 0x0000000000027941 */ /* 0x000fea0003800200 */
.L_x_53:
[----:B------:R-:W0:Y:S01]  /*4200*/  MUFU.RCP64H R7, R19 ;  /* 0x0000001300077308 */ /* 0x000e220000001800 */
[----:B------:R-:W-:Y:S01]  /*4210*/  IMAD.MOV.U32 R6, RZ, RZ, 0x1 ;  /* 0x00000001ff067424 */ /* 0x000fe200078e00ff */
[----:B------:R-:W-:Y:S01]  /*4220*/  FSETP.GEU.AND P1, PT, |R51|, 6.5827683646048100446e-37, PT ;  /* 0x036000003300780b */ /* 0x000fe20003f2e200 */
[----:B------:R-:W-:Y:S01]  /*4230*/  BSSY.RECONVERGENT B2, `(.L_x_55) ;  /* 0x0000016000027945 */ /* 0x000fe20003800200 */
[-C--:B------:R-:W-:Y:S02]  /*4240*/  DMUL R80, R80, R8.reuse ;  /* 0x0000000850507228 */ /* 0x080fe40000000000 */
[----:B------:R-:W-:Y:S02]  /*4250*/  DMUL R82, R82, R8 ;  /* 0x0000000852527228 */ /* 0x000fe40000000000 */
        /* <DEDUP_REMOVED lines=13> */
[----:B------:R-:W-:Y:S01]  /*4330*/  MOV R7, R19 ;  /* 0x0000001300077202 */ /* 0x000fe20000000f00 */
[----:B------:R-:W-:Y:S01]  /*4340*/  IMAD.MOV.U32 R6, RZ, RZ, R18 ;  /* 0x000000ffff067224 */ /* 0x000fe200078e0012 */
[----:B------:R-:W-:-:S07]  /*4350*/  MOV R0, 0x4370 ;  /* 0x0000437000007802 */ /* 0x000fce0000000f00 */
[----:B------:R-:W-:Y:S05]  /*4360*/  CALL.REL.NOINC `($__internal_0_$__cuda_sm20_div_rn_f64_full) ;  /* 0x0000000800a47944 */ /* 0x000fea0003c00000 */
[----:B------:R-:W-:Y:S02]  /*4370*/  IMAD.MOV.U32 R6, RZ, RZ, R8 ;  /* 0x000000ffff067224 */ /* 0x000fe400078e0008 */
[----:B------:R-:W-:-:S07]  /*4380*/  IMAD.MOV.U32 R7, RZ, RZ, R9 ;  /* 0x000000ffff077224 */ /* 0x000fce00078e0009 */
.L_x_56:
[----:B------:R-:W-:Y:S05]  /*4390*/  BSYNC.RECONVERGENT B2 ;  /* 0x0000000000027941 */ /* 0x000fea0003800200 */
.L_x_55:
[----:B------:R-:W0:Y:S01]  /*43a0*/  LDC.64 R50, c[0x0][0x3e0] ;  /* 0x0000f800ff327b82 */ /* 0x000e220000000a00 */
[----:B------:R-:W2:Y:S01]  /*43b0*/  LDG.E.64 R84, desc[UR8][R20.64] ;  /* 0x0000000814547981 */ /* 0x000ea2000c1e1b00 */
[----:B------:R-:W-:-:S03]  /*43c0*/  IMAD R13, R39, UR7, R12 ;  /* 0x00000007270d7c24 */ /* 0x000fc6000f8e020c */
[----:B------:R-:W3:Y:S03]  /*43d0*/  LDG.E.64 R96, desc[UR8][R78.64] ;  /* 0x000000084e607981 */ /* 0x000ee6000c1e1b00 */
[----:B------:R-:W1:Y:S08]  /*43e0*/  LDC.64 R88, c[0x0][0x3e8] ;  /* 0x0000fa00ff587b82 */ /* 0x000e700000000a00 */
[----:B------:R-:W4:Y:S08]  /*43f0*/  LDC.64 R86, c[0x0][0x3f0] ;  /* 0x0000fc00ff567b82 */ /* 0x000f300000000a00 */
[----:B------:R-:W5:Y:S01]  /*4400*/  LDC.64 R8, c[0x0][0x3f8] ;  /* 0x0000fe00ff087b82 */ /* 0x000f620000000a00 */
[----:B0-----:R-:W-:-:S05]  /*4410*/  IMAD.WIDE R50, R13, 0x8, R50 ;  /* 0x000000080d327825 */ /* 0x001fca00078e0232 */
[----:B------:R-:W3:Y:S01]  /*4420*/  LDG.E.64 R100, desc[UR8][R50.64] ;  /* 0x0000000832647981 */ /* 0x000ee2000c1e1b00 */
[----:B-1----:R-:W-:-:S05]  /*4430*/  IMAD.WIDE R88, R13, 0x8, R88 ;  /* 0x000000080d587825 */ /* 0x002fca00078e0258 */
[----:B------:R-:W3:Y:S01]  /*4440*/  LDG.E.64 R94, desc[UR8][R88.64] ;  /* 0x00000008585e7981 */ /* 0x000ee2000c1e1b00 */
[----:B----4-:R-:W-:-:S05]  /*4450*/  IMAD.WIDE R86, R13, 0x8, R86 ;  /* 0x000000080d567825 */ /* 0x010fca00078e0256 */
[----:B------:R-:W4:Y:S01]  /*4460*/  LDG.E.64 R90, desc[UR8][R86.64] ;  /* 0x00000008565a7981 */ /* 0x000f22000c1e1b00 */
[----:B-----5:R-:W-:-:S05]  /*4470*/  IMAD.WIDE R8, R13, 0x8, R8 ;  /* 0x000000080d087825 */ /* 0x020fca00078e0208 */
[----:B------:R-:W5:Y:S01]  /*4480*/  LDG.E.64 R98, desc[UR8][R8.64] ;  /* 0x0000000808627981 */ /* 0x000f62000c1e1b00 */
[----:B------:R-:W-:Y:S02]  /*4490*/  DMUL R104, R66, -0.5 ;  /* 0xbfe0000042687828 */ /* 0x000fe40000000000 */
[----:B------:R-:W-:-:S06]  /*44a0*/  DMUL R110, R16, 0.5 ;  /* 0x3fe00000106e7828 */ /* 0x000fcc0000000000 */
[----:B------:R-:W-:Y:S02]  /*44b0*/  DMUL R106, R36, R104 ;  /* 0x00000068246a7228 */ /* 0x000fe40000000000 */
[-C--:B------:R-:W-:Y:S02]  /*44c0*/  DMUL R56, R56, R6.reuse ;  /* 0x0000000638387228 */ /* 0x080fe40000000000 */
[----:B------:R-:W-:Y:S02]  /*44d0*/  DMUL R6, R54, R6 ;  /* 0x0000000636067228 */ /* 0x000fe40000000000 */
[----:B------:R-:W-:Y:S02]  /*44e0*/  DMUL R112, R34, 0.5 ;  /* 0x3fe0000022707828 */ /* 0x000fe40000000000 */
[----:B------:R-:W-:Y:S02]  /*44f0*/  DMUL R104, R14, R104 ;  /* 0x000000680e687228 */ /* 0x000fe40000000000 */
[----:B--2---:R-:W-:-:S08]  /*4500*/  DMUL R102, R80, R84 ;  /* 0x0000005450667228 */ /* 0x004fd00000000000 */
[----:B------:R-:W-:Y:S02]  /*4510*/  DMUL R108, R14, R102 ;  /* 0x000000660e6c7228 */ /* 0x000fe40000000000 */
[----:B------:R-:W-:-:S06]  /*4520*/  DMUL R102, R40, R110 ;  /* 0x0000006e28667228 */ /* 0x000fcc0000000000 */
[----:B------:R-:W-:Y:S02]  /*4530*/  DFMA R54, R40, R106, -R108 ;  /* 0x0000006a2836722b */ /* 0x000fe4000000086c */
[-C--:B------:R-:W-:Y:S02]  /*4540*/  DFMA R110, R52, R80.reuse, R6 ;  /* 0x00000050346e722b */ /* 0x080fe40000000006 */
[----:B------:R-:W-:Y:S02]  /*4550*/  DFMA R106, R58, R80, R56 ;  /* 0x000000503a6a722b */ /* 0x000fe40000000038 */
[----:B------:R-:W-:Y:S02]  /*4560*/  DMUL R114, R66, R102 ;  /* 0x0000006642727228 */ /* 0x000fe40000000000 */
[----:B---3--:R-:W-:Y:S02]  /*4570*/  DMUL R108, R54, R100 ;  /* 0x00000064366c7228 */ /* 0x008fe40000000000 */
[----:B------:R-:W-:-:S02]  /*4580*/  DMUL R80, R40, R112 ;  /* 0x0000007028507228 */ /* 0x000fc40000000000 */
[C---:B------:R-:W-:Y:S02]  /*4590*/  DMUL R110, R14.reuse, R110 ;  /* 0x0000006e0e6e7228 */ /* 0x040fe40000000000 */
[----:B------:R-:W-:Y:S02]  /*45a0*/  DFMA R106, R14, -R106, -R114 ;  /* 0x8000006a0e6a722b */ /* 0x000fe40000000872 */
[-C--:B------:R-:W-:Y:S02]  /*45b0*/  DMUL R112, R54, R94.reuse ;  /* 0x0000005e36707228 */ /* 0x080fe40000000000 */
[----:B------:R-:W-:Y:S02]  /*45c0*/  DFMA R108, R104, R94, R108 ;  /* 0x0000005e686c722b */ /* 0x000fe4000000006c */
[----:B------:R-:W-:Y:S02]  /*45d0*/  DFMA R66, R66, R80, R110 ;  /* 0x000000504242722b */ /* 0x000fe4000000006e */
[----:B------:R-:W-:-:S02]  /*45e0*/  DMUL R110, R106, R94 ;  /* 0x0000005e6a6e7228 */ /* 0x000fc40000000000 */
[----:B------:R-:W-:Y:S02]  /*45f0*/  DFMA R112, R104, R100, -R112 ;  /* 0x000000646870722b */ /* 0x000fe40000000870 */
[----:B----4-:R-:W-:Y:S02]  /*4600*/  DFMA R108, R106, R90, R108 ;  /* 0x0000005a6a6c722b */ /* 0x010fe4000000006c */
[C---:B------:R-:W-:Y:S02]  /*4610*/  DMUL R114, R66.reuse, R94 ;  /* 0x0000005e42727228 */ /* 0x040fe40000000000 */
[C---:B------:R-:W-:Y:S02]  /*4620*/  DFMA R94, R66.reuse, R100, -R110 ;  /* 0x00000064425e722b */ /* 0x040fe4000000086e */
[C---:B------:R-:W-:Y:S02]  /*4630*/  DFMA R112, -R66.reuse, R90, R112 ;  /* 0x0000005a4270722b */ /* 0x040fe40000000170 */
[----:B-----5:R-:W-:-:S02]  /*4640*/  DFMA R66, -R66, R98, R108 ;  /* 0x000000624242722b */ /* 0x020fc4000000016c */
[----:B------:R-:W-:Y:S02]  /*4650*/  DFMA R114, R106, R100, R114 ;  /* 0x000000646a72722b */ /* 0x000fe40000000072 */
[----:B------:R-:W-:Y:S02]  /*4660*/  DFMA R94, R104, R90, R94 ;  /* 0x0000005a685e722b */ /* 0x000fe4000000005e */
[----:B------:R-:W-:Y:S02]  /*4670*/  DFMA R106, -R106, R98, R112 ;  /* 0x000000626a6a722b */ /* 0x000fe40000000170 */
[----:B------:R-:W-:Y:S02]  /*4680*/  DMUL R100, R66, R32 ;  /* 0x0000002042647228 */ /* 0x000fe40000000000 */
[C---:B------:R-:W-:Y:S02]  /*4690*/  DFMA R114, -R54.reuse, R90, R114 ;  /* 0x0000005a3672722b */ /* 0x040fe40000000172 */
[----:B------:R-:W-:-:S04]  /*46a0*/  DFMA R54, R54, R98, R94 ;  /* 0x000000623636722b */ /* 0x000fc8000000005e */
[----:B------:R-:W-:Y:S02]  /*46b0*/  DFMA R100, R106, R30, -R100 ;  /* 0x0000001e6a64722b */ /* 0x000fe40000000864 */
[----:B------:R-:W-:-:S06]  /*46c0*/  DFMA R98, R104, R98, R114 ;  /* 0x000000626862722b */ /* 0x000fcc0000000072 */
[----:B------:R-:W-:-:S08]  /*46d0*/  DFMA R100, R54, -R26, R100 ;  /* 0x8000001a3664722b */ /* 0x000fd00000000064 */
[----:B------:R-:W-:-:S08]  /*46e0*/  DFMA R100, R98, -R28, R100 ;  /* 0x8000001c6264722b */ /* 0x000fd00000000064 */
[----:B------:R-:W-:-:S07]  /*46f0*/  DADD R96, R100, R96 ;  /* 0x0000000064607229 */ /* 0x000fce0000000060 */
[----:B------:R0:W-:Y:S04]  /*4700*/  STG.E.64 desc[UR8][R78.64], R96 ;  /* 0x000000604e007986 */ /* 0x0001e8000c101b08 */
[----:B------:R-:W2:Y:S01]  /*4710*/  LDG.E.64 R94, desc[UR8][R76.64] ;  /* 0x000000084c5e7981 */ /* 0x000ea2000c1e1b00 */
[----:B------:R-:W-:-:S08]  /*4720*/  DMUL R90, R66, R30 ;  /* 0x0000001e425a7228 */ /* 0x000fd00000000000 */
[----:B------:R-:W-:-:S08]  /*4730*/  DFMA R90, R106, R32, R90 ;  /* 0x000000206a5a722b */ /* 0x000fd0000000005a */
[----:B------:R-:W-:-:S08]  /*4740*/  DFMA R90, R54, R28, R90 ;  /* 0x0000001c365a722b */ /* 0x000fd0000000005a */
[----:B------:R-:W-:-:S08]  /*4750*/  DFMA R90, R98, -R26, R90 ;  /* 0x8000001a625a722b */ /* 0x000fd0000000005a */
[----:B--2---:R-:W-:-:S07]  /*4760*/  DADD R94, R90, R94 ;  /* 0x000000005a5e7229 */ /* 0x004fce000000005e */
[----:B------:R-:W-:Y:S04]  /*4770*/  STG.E.64 desc[UR8][R76.64], R94 ;  /* 0x0000005e4c007986 */ /* 0x000fe8000c101b08 */
[----:B------:R-:W2:Y:S01]  /*4780*/  LDG.E.64 R100, desc[UR8][R74.64] ;  /* 0x000000084a647981 */ /* 0x000ea2000c1e1b00 */
[----:B------:R-:W-:-:S08]  /*4790*/  DMUL R90, R66, R28 ;  /* 0x0000001c425a7228 */ /* 0x000fd00000000000 */
[----:B------:R-:W-:-:S08]  /*47a0*/  DFMA R90, R106, R26, -R90 ;  /* 0x0000001a6a5a722b */ /* 0x000fd0000000085a */
[----:B------:R-:W-:-:S08]  /*47b0*/  DFMA R90, R54, R30, R90 ;  /* 0x0000001e365a722b */ /* 0x000fd0000000005a */
[----:B------:R-:W-:-:S08]  /*47c0*/  DFMA R90, R98, R32, R90 ;  /* 0x00000020625a722b */ /* 0x000fd0000000005a */
[----:B--2---:R-:W-:-:S07]  /*47d0*/  DADD R90, R90, R100 ;  /* 0x000000005a5a7229 */ /* 0x004fce0000000064 */
[----:B------:R1:W-:Y:S04]  /*47e0*/  STG.E.64 desc[UR8][R74.64], R90 ;  /* 0x0000005a4a007986 */ /* 0x0003e8000c101b08 */
[----:B0-----:R-:W2:Y:S01]  /*47f0*/  LDG.E.64 R78, desc[UR8][R72.64] ;  /* 0x00000008484e7981 */ /* 0x001ea2000c1e1b00 */
[----:B------:R-:W-:-:S08]  /*4800*/  DMUL R66, R66, R26 ;  /* 0x0000001a42427228 */ /* 0x000fd00000000000 */
[----:B------:R-:W-:-:S08]  /*4810*/  DFMA R66, R106, R28, R66 ;  /* 0x0000001c6a42722b */ /* 0x000fd00000000042 */
[----:B------:R-:W-:-:S08]  /*4820*/  DFMA R66, R54, -R32, R66 ;  /* 0x800000203642722b */ /* 0x000fd00000000042 */
[----:B------:R-:W-:-:S08]  /*4830*/  DFMA R66, R98, R30, R66 ;  /* 0x0000001e6242722b */ /* 0x000fd00000000042 */
[----:B--2---:R-:W-:-:S07]  /*4840*/  DADD R78, R66, R78 ;  /* 0x00000000424e7229 */ /* 0x004fce000000004e */
[----:B------:R-:W-:Y:S04]  /*4850*/  STG.E.64 desc[UR8][R72.64], R78 ;  /* 0x0000004e48007986 */ /* 0x000fe8000c101b08 */
[----:B------:R-:W2:Y:S04]  /*4860*/  LDG.E.64 R88, desc[UR8][R88.64] ;  /* 0x0000000858587981 */ /* 0x000ea8000c1e1b00 */
[----:B------:R-:W3:Y:S04]  /*4870*/  LDG.E.64 R50, desc[UR8][R50.64] ;  /* 0x0000000832327981 */ /* 0x000ee8000c1e1b00 */
[----:B------:R-:W4:Y:S04]  /*4880*/  LDG.E.64 R86, desc[UR8][R86.64] ;  /* 0x0000000856567981 */ /* 0x000f28000c1e1b00 */
[----:B------:R-:W5:Y:S04]  /*4890*/  LDG.E.64 R8, desc[UR8][R8.64] ;  /* 0x0000000808087981 */ /* 0x000f68000c1e1b00 */
[----:B------:R-:W5:Y:S01]  /*48a0*/  LDG.E.64 R54, desc[UR8][R68.64] ;  /* 0x0000000844367981 */ /* 0x000f62000c1e1b00 */
[----:B------:R-:W-:-:S02]  /*48b0*/  DMUL R66, R70, -0.5 ;  /* 0xbfe0000046427828 */ /* 0x000fc40000000000 */
[----:B------:R-:W-:-:S06]  /*48c0*/  DMUL R84, R82, R84 ;  /* 0x0000005452547228 */ /* 0x000fcc0000000000 */
[----:B-1----:R-:W-:Y:S02]  /*48d0*/  DMUL R74, R36, R66 ;  /* 0x00000042244a7228 */ /* 0x002fe40000000000 */
[C---:B------:R-:W-:Y:S02]  /*48e0*/  DMUL R84, R14.reuse, R84 ;  /* 0x000000540e547228 */ /* 0x040fe40000000000 */
[----:B------:R-:W-:Y:S02]  /*48f0*/  DMUL R66, R14, R66 ;  /* 0x000000420e427228 */ /* 0x000fe40000000000 */
[----:B------:R-:W-:Y:S02]  /*4900*/  DFMA R6, R58, -R82, -R6 ;  /* 0x800000523a06722b */ /* 0x000fe40000000806 */
[----:B------:R-:W-:Y:S02]  /*4910*/  DMUL R102, R70, R102 ;  /* 0x0000006646667228 */ /* 0x000fe40000000000 */
[----:B------:R-:W-:-:S02]  /*4920*/  DFMA R52, R52, -R82, R56 ;  /* 0x800000523434722b */ /* 0x000fc40000000038 */
[----:B------:R-:W-:-:S04]  /*4930*/  DFMA R74, R40, R74, R84 ;  /* 0x0000004a284a722b */ /* 0x000fc80000000054 */
[C---:B------:R-:W-:Y:S02]  /*4940*/  DFMA R102, R14.reuse, -R6, -R102 ;  /* 0x800000060e66722b */ /* 0x040fe40000000866 */
[----:B------:R-:W-:-:S08]  /*4950*/  DMUL R52, R14, R52 ;  /* 0x000000340e347228 */ /* 0x000fd00000000000 */
[----:B------:R-:W-:Y:S02]  /*4960*/  DFMA R52, R70, R80, R52 ;  /* 0x000000504634722b */ /* 0x000fe40000000034 */
[-C--:B--2---:R-:W-:Y:S02]  /*4970*/  DMUL R56, R66, R88.reuse ;  /* 0x0000005842387228 */ /* 0x084fe40000000000 */
[----:B------:R-:W-:-:S06]  /*4980*/  DMUL R6, R74, R88 ;  /* 0x000000584a067228 */ /* 0x000fcc0000000000 */
[-C--:B---3--:R-:W-:Y:S02]  /*4990*/  DFMA R56, R74, R50.reuse, R56 ;  /* 0x000000324a38722b */ /* 0x088fe40000000038 */
[----:B------:R-:W-:Y:S02]  /*49a0*/  DFMA R6, R66, R50, -R6 ;  /* 0x000000324206722b */ /* 0x000fe40000000806 */
[----:B------:R-:W-:-:S04]  /*49b0*/  DMUL R70, R102, R88 ;  /* 0x0000005866467228 */ /* 0x000fc80000000000 */
[----:B----4-:R-:W-:Y:S02]  /*49c0*/  DFMA R58, R102, R86, R56 ;  /* 0x00000056663a722b */ /* 0x010fe40000000038 */
[C---:B------:R-:W-:Y:S02]  /*49d0*/  DMUL R88, R52.reuse, R88 ;  /* 0x0000005834587228 */ /* 0x040fe40000000000 */
[C---:B------:R-:W-:Y:S02]  /*49e0*/  DFMA R56, -R52.reuse, R86, R6 ;  /* 0x000000563438722b */ /* 0x040fe40000000106 */
[C---:B------:R-:W-:Y:S02]  /*49f0*/  DFMA R70, R52.reuse, R50, -R70 ;  /* 0x000000323446722b */ /* 0x040fe40000000846 */
[----:B-----5:R-:W-:Y:S02]  /*4a00*/  DFMA R6, -R52, R8, R58 ;  /* 0x000000083406722b */ /* 0x020fe4000000013a */
[----:B------:R-:W-:-:S02]  /*4a10*/  DFMA R88, R102, R50, R88 ;  /* 0x000000326658722b */ /* 0x000fc40000000058 */
[----:B------:R-:W-:Y:S02]  /*4a20*/  DFMA R56, -R102, R8, R56 ;  /* 0x000000086638722b */ /* 0x000fe40000000138 */
[----:B------:R-:W-:Y:S02]  /*4a30*/  DFMA R70, R66, R86, R70 ;  /* 0x000000564246722b */ /* 0x000fe40000000046 */
[----:B------:R-:W-:Y:S02]  /*4a40*/  DMUL R50, R6, R32 ;  /* 0x0000002006327228 */ /* 0x000fe40000000000 */
[----:B------:R-:W-:-:S04]  /*4a50*/  DFMA R88, -R74, R86, R88 ;  /* 0x000000564a58722b */ /* 0x000fc80000000158 */
[----:B------:R-:W-:Y:S02]  /*4a60*/  DFMA R70, R74, R8, R70 ;  /* 0x000000084a46722b */ /* 0x000fe40000000046 */
        /* <DEDUP_REMOVED lines=12> */
[----:B------:R1:W-:Y:S04]  /*4b30*/  STG.E.64 desc[UR8][R64.64], R52 ;  /* 0x0000003440007986 */ /* 0x0003e8000c101b08 */
        /* <DEDUP_REMOVED lines=11> */
[----:B------:R-:W-:Y:S01]  /*4bf0*/  DFMA R6, R88, R30, R6 ;  /* 0x0000001e5806722b */ /* 0x000fe20000000006 */
[----:B------:R-:W-:-:S04]  /*4c00*/  IADD3 R11, PT, PT, R11, 0x1, RZ ;  /* 0x000000010b0b7810 */ /* 0x000fc80007ffe0ff */
[----:B------:R-:W-:Y:S01]  /*4c10*/  ISETP.NE.AND P0, PT, R11, RZ, PT ;  /* 0x000000ff0b00720c */ /* 0x000fe20003f05270 */
[----:B------:R-:W-:Y:S02]  /*4c20*/  VIADD R93, R93, UR7 ;  /* 0x000000075d5d7c36 */ /* 0x000fe40008000000 */
[----:B------:R-:W-:Y:S01]  /*4c30*/  VIADD R92, R92, UR7 ;  /* 0x000000075c5c7c36 */ /* 0x000fe20008000000 */
[----:B--2---:R-:W-:-:S07]  /*4c40*/  DADD R6, R6, R50 ;  /* 0x0000000006067229 */ /* 0x004fce0000000032 */
[----:B------:R1:W-:Y:S02]  /*4c50*/  STG.E.64 desc[UR8][R60.64], R6 ;  /* 0x000000063c007986 */ /* 0x0003e4000c101b08 */
[----:B------:R-:W-:Y:S05]  /*4c60*/  @P0 BRA `(.L_x_57) ;  /* 0xfffffff000700947 */ /* 0x000fea000383ffff */
.L_x_48:
[----:B------:R-:W-:Y:S05]  /*4c70*/  BSYNC.RECONVERGENT B1 ;  /* 0x0000000000017941 */ /* 0x000fea0003800200 */
.L_x_47:
[C---:B------:R-:W-:Y:S01]  /*4c80*/  DMUL R4, R42.reuse, R30 ;  /* 0x0000001e2a047228 */ /* 0x040fe20000000000 */
[----:B------:R-:W-:Y:S01]  /*4c90*/  ISETP.GT.U32.AND P0, PT, R10, 0x1, PT ;  /* 0x000000010a00780c */ /* 0x000fe20003f04070 */
[C---:B------:R-:W-:Y:S01]  /*4ca0*/  DMUL R2, R42.reuse, R32 ;  /* 0x000000202a027228 */ /* 0x040fe20000000000 */
[----:B------:R-:W-:Y:S01]  /*4cb0*/  MOV R10, R39 ;  /* 0x00000027000a7202 */ /* 0x000fe20000000f00 */
[C---:B-1----:R-:W-:Y:S02]  /*4cc0*/  DMUL R6, R42.reuse, R28 ;  /* 0x0000001c2a067228 */ /* 0x042fe40000000000 */
[----:B------:R-:W-:Y:S02]  /*4cd0*/  DMUL R42, R42, R26 ;  /* 0x0000001a2a2a7228 */ /* 0x000fe40000000000 */
[C---:B------:R-:W-:Y:S02]  /*4ce0*/  DFMA R4, R44.reuse, R32, R4 ;  /* 0x000000202c04722b */ /* 0x040fe40000000004 */
[----:B------:R-:W-:-:S02]  /*4cf0*/  DFMA R2, R44, R30, -R2 ;  /* 0x0000001e2c02722b */ /* 0x000fc40000000802 */
[C---:B------:R-:W-:Y:S02]  /*4d00*/  DFMA R6, R44.reuse, R26, -R6 ;  /* 0x0000001a2c06722b */ /* 0x040fe40000000806 */
[-C--:B------:R-:W-:Y:S02]  /*4d10*/  DFMA R42, R44, R28.reuse, R42 ;  /* 0x0000001c2c2a722b */ /* 0x080fe4000000002a */
[C---:B------:R-:W-:Y:S02]  /*4d20*/  DFMA R4, R46.reuse, R28, R4 ;  /* 0x0000001c2e04722b */ /* 0x040fe40000000004 */
[C---:B------:R-:W-:Y:S02]  /*4d30*/  DFMA R2, R46.reuse, -R26, R2 ;  /* 0x8000001a2e02722b */ /* 0x040fe40000000002 */
[C---:B------:R-:W-:Y:S02]  /*4d40*/  DFMA R6, R46.reuse, R30, R6 ;  /* 0x0000001e2e06722b */ /* 0x040fe40000000006 */
[----:B------:R-:W-:-:S02]  /*4d50*/  DFMA R42, R46, -R32, R42 ;  /* 0x800000202e2a722b */ /* 0x000fc4000000002a */
[C---:B------:R-:W-:Y:S02]  /*4d60*/  DFMA R4, R48.reuse, -R26, R4 ;  /* 0x8000001a3004722b */ /* 0x040fe40000000004 */
[C---:B------:R-:W-:Y:S02]  /*4d70*/  DFMA R2, R48.reuse, -R28, R2 ;  /* 0x8000001c3002722b */ /* 0x040fe40000000002 */
[C---:B------:R-:W-:Y:S02]  /*4d80*/  DFMA R26, R48.reuse, R32, R6 ;  /* 0x00000020301a722b */ /* 0x040fe40000000006 */
[----:B------:R-:W-:-:S04]  /*4d90*/  DFMA R28, R48, R30, R42 ;  /* 0x0000001e301c722b */ /* 0x000fc8000000002a */
[----:B------:R-:W-:Y:S02]  /*4da0*/  IMAD.MOV.U32 R32, RZ, RZ, R4 ;  /* 0x000000ffff207224 */ /* 0x000fe400078e0004 */
[----:B------:R-:W-:Y:S01]  /*4db0*/  IMAD.MOV.U32 R33, RZ, RZ, R5 ;  /* 0x000000ffff217224 */ /* 0x000fe200078e0005 */
[----:B------:R-:W-:Y:S01]  /*4dc0*/  MOV R30, R2 ;  /* 0x00000002001e7202 */ /* 0x000fe20000000f00 */
[----:B------:R-:W-:Y:S01]  /*4dd0*/  IMAD.MOV.U32 R31, RZ, RZ, R3 ;  /* 0x000000ffff1f7224 */ /* 0x000fe200078e0003 */
[----:B------:R-:W-:Y:S06]  /*4de0*/  @P0 BRA `(.L_x_58) ;  /* 0xffffffdc00940947 */ /* 0x000fec000383ffff */
[----:B------:R-:W-:Y:S05]  /*4df0*/  EXIT ;  /* 0x000000000000794d */ /* 0x000fea0003800000 */
        .weak           $__internal_0_$__cuda_sm20_div_rn_f64_full
        .type           $__internal_0_$__cuda_sm20_div_rn_f64_full,@function
        .size           $__internal_0_$__cuda_sm20_div_rn_f64_full,($__internal_1_$__cuda_sm20_dsqrt_rn_f64_mediumpath_v1 - $__internal_0_$__cuda_sm20_div_rn_f64_full)
$__internal_0_$__cuda_sm20_div_rn_f64_full:
[C---:B------:R-:W-:Y:S01]  /*4e00*/  FSETP.GEU.AND P0, PT, |R7|.reuse, 1.469367938527859385e-39, PT ;  /* 0x001000000700780b */ /* 0x040fe20003f0e200 */
[----:B------:R-:W-:Y:S01]  /*4e10*/  IMAD.MOV.U32 R94, RZ, RZ, 0x1ca00000 ;  /* 0x1ca00000ff5e7424 */ /* 0x000fe200078e00ff */
[----:B------:R-:W-:Y:S01]  /*4e20*/  LOP3.LUT R8, R7, 0x800fffff, RZ, 0xc0, !PT ;  /* 0x800fffff07087812 */ /* 0x000fe200078ec0ff */
[----:B------:R-:W-:Y:S01]  /*4e30*/  BSSY.RECONVERGENT B0, `(.L_x_59) ;  /* 0x0000054000007945 */ /* 0x000fe20003800200 */
[----:B------:R-:W-:Y:S02]  /*4e40*/  MOV R88, 0x1 ;  /* 0x0000000100587802 */ /* 0x000fe40000000f00 */
[----:B------:R-:W-:Y:S01]  /*4e50*/  LOP3.LUT R9, R8, 0x3ff00000, RZ, 0xfc, !PT ;  /* 0x3ff0000008097812 */ /* 0x000fe200078efcff */
[----:B------:R-:W-:Y:S01]  /*4e60*/  IMAD.MOV.U32 R8, RZ, RZ, R6 ;  /* 0x000000ffff087224 */ /* 0x000fe200078e0006 */
[C---:B------:R-:W-:Y:S02]  /*4e70*/  FSETP.GEU.AND P2, PT, |R85|.reuse, 1.469367938527859385e-39, PT ;  /* 0x001000005500780b */ /* 0x040fe40003f4e200 */
[----:B------:R-:W-:-:S02]  /*4e80*/  LOP3.LUT R13, R85, 0x7ff00000, RZ, 0xc0, !PT ;  /* 0x7ff00000550d7812 */ /* 0x000fc400078ec0ff */
[----:B------:R-:W-:Y:S01]  /*4e90*/  LOP3.LUT R98, R7, 0x7ff00000, RZ, 0xc0, !PT ;  /* 0x7ff0000007627812 */ /* 0x000fe200078ec0ff */
[----:B------:R-:W-:Y:S02]  /*4ea0*/  @!P0 DMUL R8, R6, 8.98846567431157953865e+307 ;  /* 0x7fe0000006088828 */ /* 0x000fe40000000000 */
[----:B------:R-:W-:Y:S01]  /*4eb0*/  IMAD.MOV.U32 R95, RZ, RZ, R13 ;  /* 0x000000ffff5f7224 */ /* 0x000fe200078e000d */
[----:B------:R-:W-:-:S03]  /*4ec0*/  ISETP.GE.U32.AND P1, PT, R13, R98, PT ;  /* 0x000000620d00720c */ /* 0x000fc60003f26070 */
[----:B------:R-:W0:Y:S01]  /*4ed0*/  MUFU.RCP64H R89, R9 ;  /* 0x0000000900597308 */ /* 0x000e220000001800 */
[----:B------:R-:W-:Y:S02]  /*4ee0*/  SEL R91, R94, 0x63400000, !P1 ;  /* 0x634000005e5b7807 */ /* 0x000fe40004800000 */
[----:B------:R-:W-:Y:S02]  /*4ef0*/  @!P2 LOP3.LUT R90, R7, 0x7ff00000, RZ, 0xc0, !PT ;  /* 0x7ff00000075aa812 */ /* 0x000fe400078ec0ff */
[----:B------:R-:W-:Y:S02]  /*4f00*/  @!P0 LOP3.LUT R98, R9, 0x7ff00000, RZ, 0xc0, !PT ;  /* 0x7ff0000009628812 */ /* 0x000fe400078ec0ff */
[----:B------:R-:W-:Y:S02]  /*4f10*/  @!P2 ISETP.GE.U32.AND P3, PT, R13, R90, PT ;  /* 0x0000005a0d00a20c */ /* 0x000fe40003f66070 */
[----:B------:R-:W-:Y:S01]  /*4f20*/  IADD3 R100, PT, PT, R98, -0x1, RZ ;  /* 0xffffffff62647810 */ /* 0x000fe20007ffe0ff */
[----:B0-----:R-:W-:-:S08]  /*4f30*/  DFMA R86, R88, -R8, 1 ;  /* 0x3ff000005856742b */ /* 0x001fd00000000808 */
[----:B------:R-:W-:-:S08]  /*4f40*/  DFMA R86, R86, R86, R86 ;  /* 0x000000565656722b */ /* 0x000fd00000000056 */
[----:B------:R-:W-:Y:S01]  /*4f50*/  DFMA R88, R88, R86, R88 ;  /* 0x000000565858722b */ /* 0x000fe20000000058 */
[----:B------:R-:W-:Y:S01]  /*4f60*/  @!P2 SEL R87, R94, 0x63400000, !P3 ;  /* 0x634000005e57a807 */ /* 0x000fe20005800000 */
[----:B------:R-:W-:-:S03]  /*4f70*/  IMAD.MOV.U32 R86, RZ, RZ, R84 ;  /* 0x000000ffff567224 */ /* 0x000fc600078e0054 */
[--C-:B------:R-:W-:Y:S02]  /*4f80*/  @!P2 LOP3.LUT R96, R87, 0x80000000, R85.reuse, 0xf8, !PT ;  /* 0x800000005760a812 */ /* 0x100fe400078ef855 */
[----:B------:R-:W-:Y:S01]  /*4f90*/  LOP3.LUT R87, R91, 0x800fffff, R85, 0xf8, !PT ;  /* 0x800fffff5b577812 */ /* 0x000fe200078ef855 */
[----:B------:R-:W-:Y:S01]  /*4fa0*/  DFMA R90, R88, -R8, 1 ;  /* 0x3ff00000585a742b */ /* 0x000fe20000000808 */
[----:B------:R-:W-:Y:S02]  /*4fb0*/  @!P2 LOP3.LUT R97, R96, 0x100000, RZ, 0xfc, !PT ;  /* 0x001000006061a812 */ /* 0x000fe400078efcff */
[----:B------:R-:W-:-:S05]  /*4fc0*/  @!P2 MOV R96, RZ ;  /* 0x000000ff0060a202 */ /* 0x000fca0000000f00 */
[----:B------:R-:W-:Y:S02]  /*4fd0*/  DFMA R88, R88, R90, R88 ;  /* 0x0000005a5858722b */ /* 0x000fe40000000058 */
[----:B------:R-:W-:-:S08]  /*4fe0*/  @!P2 DFMA R86, R86, 2, -R96 ;  /* 0x400000005656a82b */ /* 0x000fd00000000860 */
[----:B------:R-:W-:Y:S02]  /*4ff0*/  DMUL R90, R88, R86 ;  /* 0x00000056585a7228 */ /* 0x000fe40000000000 */
[----:B------:R-:W-:-:S05]  /*5000*/  @!P2 LOP3.LUT R95, R87, 0x7ff00000, RZ, 0xc0, !PT ;  /* 0x7ff00000575fa812 */ /* 0x000fca00078ec0ff */
[----:B------:R-:W-:Y:S01]  /*5010*/  VIADD R99, R95, 0xffffffff ;  /* 0xffffffff5f637836 */ /* 0x000fe20000000000 */
[----:B------:R-:W-:-:S04]  /*5020*/  DFMA R96, R90, -R8, R86 ;  /* 0x800000085a60722b */ /* 0x000fc80000000056 */
[----:B------:R-:W-:-:S04]  /*5030*/  ISETP.GT.U32.AND P0, PT, R99, 0x7feffffe, PT ;  /* 0x7feffffe6300780c */ /* 0x000fc80003f04070 */
[----:B------:R-:W-:Y:S01]  /*5040*/  ISETP.GT.U32.OR P0, PT, R100, 0x7feffffe, P0 ;  /* 0x7feffffe6400780c */ /* 0x000fe20000704470 */
[----:B------:R-:W-:-:S12]  /*5050*/  DFMA R88, R88, R96, R90 ;  /* 0x000000605858722b */ /* 0x000fd8000000005a */
[----:B------:R-:W-:Y:S05]  /*5060*/  @P0 BRA `(.L_x_60) ;  /* 0x00000000006c0947 */ /* 0x000fea0003800000 */
[----:B------:R-:W-:-:S04]  /*5070*/  LOP3.LUT R84, R7, 0x7ff00000, RZ, 0xc0, !PT ;  /* 0x7ff0000007547812 */ /* 0x000fc800078ec0ff */
[CC--:B------:R-:W-:Y:S02]  /*5080*/  VIADDMNMX R85, R13.reuse, -R84.reuse, 0xb9600000, !PT ;  /* 0xb96000000d557446 */ /* 0x0c0fe40007800954 */
[----:B------:R-:W-:Y:S02]  /*5090*/  ISETP.GE.U32.AND P0, PT, R13, R84, PT ;  /* 0x000000540d00720c */ /* 0x000fe40003f06070 */
[----:B------:R-:W-:Y:S02]  /*50a0*/  VIMNMX R13, PT, PT, R85, 0x46a00000, PT ;  /* 0x46a00000550d7848 */ /* 0x000fe40003fe0100 */
[----:B------:R-:W-:Y:S02]  /*50b0*/  SEL R94, R94, 0x63400000, !P0 ;  /* 0x634000005e5e7807 */ /* 0x000fe40004000000 */
[----:B------:R-:W-:-:S03]  /*50c0*/  MOV R84, RZ ;  /* 0x000000ff00547202 */ /* 0x000fc60000000f00 */
[----:B------:R-:W-:-:S04]  /*50d0*/  IMAD.IADD R13, R13, 0x1, -R94 ;  /* 0x000000010d0d7824 */ /* 0x000fc800078e0a5e */
[----:B------:R-:W-:-:S06]  /*50e0*/  VIADD R85, R13, 0x7fe00000 ;  /* 0x7fe000000d557836 */ /* 0x000fcc0000000000 */
[----:B------:R-:W-:-:S10]  /*50f0*/  DMUL R90, R88, R84 ;  /* 0x00000054585a7228 */ /* 0x000fd40000000000 */
[----:B------:R-:W-:-:S13]  /*5100*/  FSETP.GTU.AND P0, PT, |R91|, 1.469367938527859385e-39, PT ;  /* 0x001000005b00780b */ /* 0x000fda0003f0c200 */
[----:B------:R-:W-:Y:S05]  /*5110*/  @P0 BRA `(.L_x_61) ;  /* 0x0000000000940947 */ /* 0x000fea0003800000 */
[----:B------:R-:W-:Y:S01]  /*5120*/  DFMA R8, R88, -R8, R86 ;  /* 0x800000085808722b */ /* 0x000fe20000000056 */
[----:B------:R-:W-:-:S09]  /*5130*/  IMAD.MOV.U32 R84, RZ, RZ, RZ ;  /* 0x000000ffff547224 */ /* 0x000fd200078e00ff */
[C---:B------:R-:W-:Y:S02]  /*5140*/  FSETP.NEU.AND P0, PT, R9.reuse, RZ, PT ;  /* 0x000000ff0900720b */ /* 0x040fe40003f0d000 */
[----:B------:R-:W-:-:S04]  /*5150*/  LOP3.LUT R87, R9, 0x80000000, R7, 0x48, !PT ;  /* 0x8000000009577812 */ /* 0x000fc800078e4807 */
[----:B------:R-:W-:-:S07]  /*5160*/  LOP3.LUT R85, R87, R85, RZ, 0xfc, !PT ;  /* 0x0000005557557212 */ /* 0x000fce00078efcff */
[----:B------:R-:W-:Y:S05]  /*5170*/  @!P0 BRA `(.L_x_61) ;  /* 0x00000000007c8947 */ /* 0x000fea0003800000 */
[----:B------:R-:W-:Y:S01]  /*5180*/  IMAD.MOV R7, RZ, RZ, -R13 ;  /* 0x000000ffff077224 */ /* 0x000fe200078e0a0d */
[----:B------:R-:W-:Y:S01]  /*5190*/  MOV R6, RZ ;  /* 0x000000ff00067202 */ /* 0x000fe20000000f00 */
[----:B------:R-:W-:Y:S01]  /*51a0*/  DMUL.RP R84, R88, R84 ;  /* 0x0000005458547228 */ /* 0x000fe20000008000 */
[----:B------:R-:W-:-:S04]  /*51b0*/  IADD3 R13, PT, PT, -R13, -0x43300000, RZ ;  /* 0xbcd000000d0d7810 */ /* 0x000fc80007ffe1ff */
[----:B------:R-:W-:-:S05]  /*51c0*/  DFMA R6, R90, -R6, R88 ;  /* 0x800000065a06722b */ /* 0x000fca0000000058 */
[----:B------:R-:W-:-:S05]  /*51d0*/  LOP3.LUT R87, R85, R87, RZ, 0x3c, !PT ;  /* 0x0000005755577212 */ /* 0x000fca00078e3cff */
[----:B------:R-:W-:-:S04]  /*51e0*/  FSETP.NEU.AND P0, PT, |R7|, R13, PT ;  /* 0x0000000d0700720b */ /* 0x000fc80003f0d200 */
[----:B------:R-:W-:Y:S02]  /*51f0*/  FSEL R90, R84, R90, !P0 ;  /* 0x0000005a545a7208 */ /* 0x000fe40004000000 */
[----:B------:R-:W-:Y:S01]  /*5200*/  FSEL R91, R87, R91, !P0 ;  /* 0x0000005b575b7208 */ /* 0x000fe20004000000 */
[----:B------:R-:W-:Y:S06]  /*5210*/  BRA `(.L_x_61) ;  /* 0x0000000000547947 */ /* 0x000fec0003800000 */
.L_x_60:
[----:B------:R-:W-:-:S14]  /*5220*/  DSETP.NAN.AND P0, PT, R84, R84, PT ;  /* 0x000000545400722a */ /* 0x000fdc0003f08000 */
[----:B------:R-:W-:Y:S05]  /*5230*/  @P0 BRA `(.L_x_62) ;  /* 0x0000000000440947 */ /* 0x000fea0003800000 */
[----:B------:R-:W-:-:S14]  /*5240*/  DSETP.NAN.AND P0, PT, R6, R6, PT ;  /* 0x000000060600722a */ /* 0x000fdc0003f08000 */
[----:B------:R-:W-:Y:S05]  /*5250*/  @P0 BRA `(.L_x_63) ;  /* 0x0000000000300947 */ /* 0x000fea0003800000 */
[----:B------:R-:W-:Y:S01]  /*5260*/  ISETP.NE.AND P0, PT, R95, R98, PT ;  /* 0x000000625f00720c */ /* 0x000fe20003f05270 */
[----:B------:R-:W-:Y:S02]  /*5270*/  IMAD.MOV.U32 R90, RZ, RZ, 0x0 ;  /* 0x00000000ff5a7424 */ /* 0x000fe400078e00ff */
[----:B------:R-:W-:-:S10]  /*5280*/  IMAD.MOV.U32 R91, RZ, RZ, -0x80000 ;  /* 0xfff80000ff5b7424 */ /* 0x000fd400078e00ff */
[----:B------:R-:W-:Y:S05]  /*5290*/  @!P0 BRA `(.L_x_61) ;  /* 0x0000000000348947 */ /* 0x000fea0003800000 */
[----:B------:R-:W-:Y:S02]  /*52a0*/  ISETP.NE.AND P0, PT, R95, 0x7ff00000, PT ;  /* 0x7ff000005f00780c */ /* 0x000fe40003f05270 */
[----:B------:R-:W-:Y:S02]  /*52b0*/  LOP3.LUT R91, R85, 0x80000000, R7, 0x48, !PT ;  /* 0x80000000555b7812 */ /* 0x000fe400078e4807 */
[----:B------:R-:W-:-:S13]  /*52c0*/  ISETP.EQ.OR P0, PT, R98, RZ, !P0 ;  /* 0x000000ff6200720c */ /* 0x000fda0004702670 */
[----:B------:R-:W-:Y:S02]  /*52d0*/  @P0 LOP3.LUT R6, R91, 0x7ff00000, RZ, 0xfc, !PT ;  /* 0x7ff000005b060812 */ /* 0x000fe400078efcff */
[----:B------:R-:W-:Y:S01]  /*52e0*/  @!P0 MOV R90, RZ ;  /* 0x000000ff005a8202 */ /* 0x000fe20000000f00 */
[----:B------:R-:W-:Y:S02]  /*52f0*/  @P0 IMAD.MOV.U32 R90, RZ, RZ, RZ ;  /* 0x000000ffff5a0224 */ /* 0x000fe400078e00ff */
[----:B------:R-:W-:Y:S01]  /*5300*/  @P0 IMAD.MOV.U32 R91, RZ, RZ, R6 ;  /* 0x000000ffff5b0224 */ /* 0x000fe200078e0006 */
[----:B------:R-:W-:Y:S06]  /*5310*/  BRA `(.L_x_61) ;  /* 0x0000000000147947 */ /* 0x000fec0003800000 */
.L_x_63:
[----:B------:R-:W-:Y:S02]  /*5320*/  LOP3.LUT R91, R7, 0x80000, RZ, 0xfc, !PT ;  /* 0x00080000075b7812 */ /* 0x000fe400078efcff */
[----:B------:R-:W-:Y:S01]  /*5330*/  MOV R90, R6 ;  /* 0x00000006005a7202 */ /* 0x000fe20000000f00 */
[----:B------:R-:W-:Y:S06]  /*5340*/  BRA `(.L_x_61) ;  /* 0x0000000000087947 */ /* 0x000fec0003800000 */
.L_x_62:
[----:B------:R-:W-:Y:S01]  /*5350*/  LOP3.LUT R91, R85, 0x80000, RZ, 0xfc, !PT ;  /* 0x00080000555b7812 */ /* 0x000fe200078efcff */
[----:B------:R-:W-:-:S07]  /*5360*/  IMAD.MOV.U32 R90, RZ, RZ, R84 ;  /* 0x000000ffff5a7224 */ /* 0x000fce00078e0054 */
.L_x_61:
[----:B------:R-:W-:Y:S05]  /*5370*/  BSYNC.RECONVERGENT B0 ;  /* 0x0000000000007941 */ /* 0x000fea0003800200 */
.L_x_59:
[----:B------:R-:W-:Y:S01]  /*5380*/  IMAD.MOV.U32 R6, RZ, RZ, R0 ;  /* 0x000000ffff067224 */ /* 0x000fe200078e0000 */
[----:B------:R-:W-:Y:S01]  /*5390*/  MOV R9, R91 ;  /* 0x0000005b00097202 */ /* 0x000fe20000000f00 */
[----:B------:R-:W-:Y:S02]  /*53a0*/  IMAD.MOV.U32 R7, RZ, RZ, 0x0 ;  /* 0x00000000ff077424 */ /* 0x000fe400078e00ff */
[----:B------:R-:W-:Y:S02]  /*53b0*/  IMAD.MOV.U32 R8, RZ, RZ, R90 ;  /* 0x000000ffff087224 */ /* 0x000fe400078e005a */
[----:B------:R-:W-:Y:S05]  /*53c0*/  RET.REL.NODEC R6 `(_Z17f0_LFA_cudaKernelPdS_S_S_S_S_S_S_S_S_S_S_S_S_S_S_S_S_S_PiS0_S_S_S_iiiidi) ;  /* 0xffffffac060c7950 */ /* 0x000fea0003c3ffff */
        .weak           $__internal_1_$__cuda_sm20_dsqrt_rn_f64_mediumpath_v1
        .type           $__internal_1_$__cuda_sm20_dsqrt_rn_f64_mediumpath_v1,@function
        .size           $__internal_1_$__cuda_sm20_dsqrt_rn_f64_mediumpath_v1,($_Z17f0_LFA_cudaKernelPdS_S_S_S_S_S_S_S_S_S_S_S_S_S_S_S_S_S_PiS0_S_S_S_iiiidi$__internal_trig_reduction_slowpathd - $__internal_1_$__cuda_sm20_dsqrt_rn_f64_mediumpath_v1)
$__internal_1_$__cuda_sm20_dsqrt_rn_f64_mediumpath_v1:
[----:B------:R-:W-:Y:S01]  /*53d0*/  ISETP.GE.U32.AND P0, PT, R2, -0x3400000, PT ;  /* 0xfcc000000200780c */ /* 0x000fe20003f06070 */
[----:B------:R-:W-:Y:S01]  /*53e0*/  BSSY.RECONVERGENT B2, `(.L_x_64) ;  /* 0x000002a000027945 */ /* 0x000fe20003800200 */
[----:B------:R-:W-:Y:S01]  /*53f0*/  MOV R4, R8 ;  /* 0x0000000800047202 */ /* 0x000fe20000000f00 */
[----:B------:R-:W-:Y:S01]  /*5400*/  IMAD.MOV.U32 R5, RZ, RZ, R9 ;  /* 0x000000ffff057224 */ /* 0x000fe200078e0009 */
[----:B------:R-:W-:Y:S01]  /*5410*/  MOV R3, R43 ;  /* 0x0000002b00037202 */ /* 0x000fe20000000f00 */
[----:B------:R-:W-:Y:S01]  /*5420*/  IMAD.MOV.U32 R2, RZ, RZ, R42 ;  /* 0x000000ffff027224 */ /* 0x000fe200078e002a */
[----:B------:R-:W-:Y:S01]  /*5430*/  MOV R9, R44 ;  /* 0x0000002c00097202 */ /* 0x000fe20000000f00 */
[----:B------:R-:W-:Y:S02]  /*5440*/  IMAD.MOV.U32 R6, RZ, RZ, R0 ;  /* 0x000000ffff067224 */ /* 0x000fe400078e0000 */
[----:B------:R-:W-:-:S04]  /*5450*/  IMAD.MOV.U32 R8, RZ, RZ, R11 ;  /* 0x000000ffff087224 */ /* 0x000fc800078e000b */
[----:B------:R-:W-:Y:S05]  /*5460*/  @!P0 BRA `(.L_x_65) ;  /* 0x0000000000208947 */ /* 0x000fea0003800000 */
[----:B------:R-:W-:-:S10]  /*5470*/  DFMA.RM R2, R2, R6, R8 ;  /* 0x000000060202722b */ /* 0x000fd40000004008 */
[----:B------:R-:W-:-:S05]  /*5480*/  IADD3 R6, P0, PT, R2, 0x1, RZ ;  /* 0x0000000102067810 */ /* 0x000fca0007f1e0ff */
[----:B------:R-:W-:-:S06]  /*5490*/  IMAD.X R7, RZ, RZ, R3, P0 ;  /* 0x000000ffff077224 */ /* 0x000fcc00000e0603 */
[----:B------:R-:W-:-:S08]  /*54a0*/  DFMA.RP R4, -R2, R6, R4 ;  /* 0x000000060204722b */ /* 0x000fd00000008104 */
[----:B------:R-:W-:-:S06]  /*54b0*/  DSETP.GT.AND P0, PT, R4, RZ, PT ;  /* 0x000000ff0400722a */ /* 0x000fcc0003f04000 */
[----:B------:R-:W-:Y:S02]  /*54c0*/  FSEL R2, R6, R2, P0 ;  /* 0x0000000206027208 */ /* 0x000fe40000000000 */
[----:B------:R-:W-:Y:S01]  /*54d0*/  FSEL R3, R7, R3, P0 ;  /* 0x0000000307037208 */ /* 0x000fe20000000000 */
[----:B------:R-:W-:Y:S06]  /*54e0*/  BRA `(.L_x_66) ;  /* 0x0000000000647947 */ /* 0x000fec0003800000 */
.L_x_65:
[----:B------:R-:W-:-:S14]  /*54f0*/  DSETP.NE.AND P0, PT, R4, RZ, PT ;  /* 0x000000ff0400722a */ /* 0x000fdc0003f05000 */
[----:B------:R-:W-:Y:S05]  /*5500*/  @!P0 BRA `(.L_x_67) ;  /* 0x0000000000588947 */ /* 0x000fea0003800000 */
[----:B------:R-:W-:-:S13]  /*5510*/  ISETP.GE.AND P0, PT, R5, RZ, PT ;  /* 0x000000ff0500720c */ /* 0x000fda0003f06270 */
[----:B------:R-:W-:Y:S01]  /*5520*/  @!P0 IMAD.MOV.U32 R2, RZ, RZ, 0x0 ;  /* 0x00000000ff028424 */ /* 0x000fe200078e00ff */
[----:B------:R-:W-:Y:S01]  /*5530*/  @!P0 MOV R3, 0xfff80000 ;  /* 0xfff8000000038802 */ /* 0x000fe20000000f00 */
[----:B------:R-:W-:Y:S06]  /*5540*/  @!P0 BRA `(.L_x_66) ;  /* 0x00000000004c8947 */ /* 0x000fec0003800000 */
[----:B------:R-:W-:-:S13]  /*5550*/  ISETP.GT.AND P0, PT, R5, 0x7fefffff, PT ;  /* 0x7fefffff0500780c */ /* 0x000fda0003f04270 */
[----:B------:R-:W-:Y:S05]  /*5560*/  @P0 BRA `(.L_x_67) ;  /* 0x0000000000400947 */ /* 0x000fea0003800000 */
[----:B------:R-:W-:Y:S01]  /*5570*/  DMUL R2, R4, 8.11296384146066816958e+31 ;  /* 0x4690000004027828 */ /* 0x000fe20000000000 */
[----:B------:R-:W-:Y:S01]  /*5580*/  IMAD.MOV.U32 R8, RZ, RZ, 0x0 ;  /* 0x00000000ff087424 */ /* 0x000fe200078e00ff */
[----:B------:R-:W-:Y:S01]  /*5590*/  MOV R9, 0x3fd80000 ;  /* 0x3fd8000000097802 */ /* 0x000fe20000000f00 */
[----:B------:R-:W-:-:S03]  /*55a0*/  IMAD.MOV.U32 R4, RZ, RZ, RZ ;  /* 0x000000ffff047224 */ /* 0x000fc600078e00ff */
[----:B------:R-:W0:Y:S03]  /*55b0*/  MUFU.RSQ64H R5, R3 ;  /* 0x0000000300057308 */ /* 0x000e260000001c00 */
[----:B0-----:R-:W-:-:S08]  /*55c0*/  DMUL R6, R4, R4 ;  /* 0x0000000404067228 */ /* 0x001fd00000000000 */
[----:B------:R-:W-:-:S08]  /*55d0*/  DFMA R6, R2, -R6, 1 ;  /* 0x3ff000000206742b */ /* 0x000fd00000000806 */
[----:B------:R-:W-:Y:S02]  /*55e0*/  DFMA R8, R6, R8, 0.5 ;  /* 0x3fe000000608742b */ /* 0x000fe40000000008 */
[----:B------:R-:W-:-:S08]  /*55f0*/  DMUL R6, R4, R6 ;  /* 0x0000000604067228 */ /* 0x000fd00000000000 */
[----:B------:R-:W-:-:S08]  /*5600*/  DFMA R6, R8, R6, R4 ;  /* 0x000000060806722b */ /* 0x000fd00000000004 */
[----:B------:R-:W-:Y:S02]  /*5610*/  DMUL R4, R2, R6 ;  /* 0x0000000602047228 */ /* 0x000fe40000000000 */
[----:B------:R-:W-:-:S06]  /*5620*/  VIADD R7, R7, 0xfff00000 ;  /* 0xfff0000007077836 */ /* 0x000fcc0000000000 */
[----:B------:R-:W-:-:S08]  /*5630*/  DFMA R8, R4, -R4, R2 ;  /* 0x800000040408722b */ /* 0x000fd00000000002 */
[----:B------:R-:W-:-:S10]  /*5640*/  DFMA R2, R6, R8, R4 ;  /* 0x000000080602722b */ /* 0x000fd40000000004 */
[----:B------:R-:W-:Y:S01]  /*5650*/  VIADD R3, R3, 0xfcb00000 ;  /* 0xfcb0000003037836 */ /* 0x000fe20000000000 */
[----:B------:R-:W-:Y:S06]  /*5660*/  BRA `(.L_x_66) ;  /* 0x0000000000047947 */ /* 0x000fec0003800000 */
.L_x_67:
[----:B------:R-:W-:-:S11]  /*5670*/  DADD R2, R4, R4 ;  /* 0x0000000004027229 */ /* 0x000fd60000000004 */
.L_x_66:
[----:B------:R-:W-:Y:S05]  /*5680*/  BSYNC.RECONVERGENT B2 ;  /* 0x0000000000027941 */ /* 0x000fea0003800200 */
.L_x_64:
[----:B------:R-:W-:Y:S02]  /*5690*/  IMAD.MOV.U32 R5, RZ, RZ, R3 ;  /* 0x000000ffff057224 */ /* 0x000fe400078e0003 */
[----:B------:R-:W-:Y:S01]  /*56a0*/  HFMA2 R3, -RZ, RZ, 0, 0 ;  /* 0x00000000ff037431 */ /* 0x000fe200000001ff */
[----:B------:R-:W-:Y:S01]  /*56b0*/  MOV R0, R2 ;  /* 0x0000000200007202 */ /* 0x000fe20000000f00 */
[----:B------:R-:W-:-:S04]  /*56c0*/  IMAD.MOV.U32 R2, RZ, RZ, R13 ;  /* 0x000000ffff027224 */ /* 0x000fc800078e000d */
[----:B------:R-:W-:Y:S05]  /*56d0*/  RET.REL.NODEC R2 `(_Z17f0_LFA_cudaKernelPdS_S_S_S_S_S_S_S_S_S_S_S_S_S_S_S_S_S_PiS0_S_S_S_iiiidi) ;  /* 0xffffffa802487950 */ /* 0x000fea0003c3ffff */
        .type           $_Z17f0_LFA_cudaKernelPdS_S_S_S_S_S_S_S_S_S_S_S_S_S_S_S_S_S_PiS0_S_S_S_iiiidi$__internal_trig_reduction_slowpathd,@function
        .size           $_Z17f0_LFA_cudaKernelPdS_S_S_S_S_S_S_S_S_S_S_S_S_S_S_S_S_S_PiS0_S_S_S_iiiidi$__internal_trig_reduction_slowpathd,(.L_x_78 - $_Z17f0_LFA_cudaKernelPdS_S_S_S_S_S_S_S_S_S_S_S_S_S_S_S_S_S_PiS0_S_S_S_iiiidi$__internal_trig_reduction_slowpathd)
$_Z17f0_LFA_cudaKernelPdS_S_S_S_S_S_S_S_S_S_S_S_S_S_S_S_S_S_PiS0_S_S_S_iiiidi$__internal_trig_reduction_slowpathd:
[--C-:B------:R-:W-:Y:S01]  /*56e0*/  SHF.R.U32.HI R11, RZ, 0x14, R41.reuse ;  /* 0x00000014ff0b7819 */ /* 0x100fe20000011629 */
[----:B------:R-:W-:Y:S01]  /*56f0*/  IMAD.MOV.U32 R4, RZ, RZ, R40 ;  /* 0x000000ffff047224 */ /* 0x000fe200078e0028 */
[----:B------:R-:W-:Y:S01]  /*5700*/  MOV R0, RZ ;  /* 0x000000ff00007202 */ /* 0x000fe20000000f00 */
[----:B------:R-:W-:Y:S01]  /*5710*/  IMAD.MOV.U32 R5, RZ, RZ, R41 ;  /* 0x000000ffff057224 */ /* 0x000fe200078e0029 */
[----:B------:R-:W-:-:S04]  /*5720*/  LOP3.LUT R2, R11, 0x7ff, RZ, 0xc0, !PT ;  /* 0x000007ff0b027812 */ /* 0x000fc800078ec0ff */
[----:B------:R-:W-:-:S13]  /*5730*/  ISETP.NE.AND P0, PT, R2, 0x7ff, PT ;  /* 0x000007ff0200780c */ /* 0x000fda0003f05270 */
[----:B------:R-:W-:Y:S05]  /*5740*/  @!P0 BRA `(.L_x_68) ;  /* 0x0000000800448947 */ /* 0x000fea0003800000 */
[----:B------:R-:W-:Y:S01]  /*5750*/  VIADD R0, R2, 0xfffffc00 ;  /* 0xfffffc0002007836 */ /* 0x000fe20000000000 */
[----:B------:R-:W-:Y:S01]  /*5760*/  BSSY.RECONVERGENT B2, `(.L_x_69) ;  /* 0x000002e000027945 */ /* 0x000fe20003800200 */
[----:B------:R-:W-:-:S03]  /*5770*/  CS2R R42, SRZ ;  /* 0x00000000002a7805 */ /* 0x000fc6000001ff00 */
[----:B------:R-:W-:Y:S02]  /*5780*/  SHF.R.U32.HI R15, RZ, 0x6, R0 ;  /* 0x00000006ff0f7819 */ /* 0x000fe40000011600 */
[----:B------:R-:W-:Y:S02]  /*5790*/  ISETP.GE.U32.AND P0, PT, R0, 0x80, PT ;  /* 0x000000800000780c */ /* 0x000fe40003f06070 */
[C---:B------:R-:W-:Y:S02]  /*57a0*/  IADD3 R0, PT, PT, -R15.reuse, 0x13, RZ ;  /* 0x000000130f007810 */ /* 0x040fe40007ffe1ff */
[----:B------:R-:W-:Y:S02]  /*57b0*/  IADD3 R2, PT, PT, -R15, 0xf, RZ ;  /* 0x0000000f0f027810 */ /* 0x000fe40007ffe1ff */
[----:B------:R-:W-:-:S04]  /*57c0*/  SEL R14, R0, 0x12, P0 ;  /* 0x00000012000e7807 */ /* 0x000fc80000000000 */
[----:B------:R-:W-:-:S13]  /*57d0*/  ISETP.GE.AND P0, PT, R2, R14, PT ;  /* 0x0000000e0200720c */ /* 0x000fda0003f06270 */
[----:B------:R-:W-:Y:S05]  /*57e0*/  @P0 BRA `(.L_x_70) ;  /* 0x0000000000940947 */ /* 0x000fea0003800000 */
[----:B------:R-:W0:Y:S01]  /*57f0*/  LDC.64 R46, c[0x0][0x358] ;  /* 0x0000d600ff2e7b82 */ /* 0x000e220000000a00 */
[C---:B------:R-:W-:Y:S01]  /*5800*/  SHF.L.U64.HI R3, R4.reuse, 0xb, R5 ;  /* 0x0000000b04037819 */ /* 0x040fe20000010205 */
[----:B------:R-:W-:Y:S01]  /*5810*/  BSSY.RECONVERGENT B3, `(.L_x_71) ;  /* 0x0000021000037945 */ /* 0x000fe20003800200 */
[----:B------:R-:W-:Y:S01]  /*5820*/  IMAD.SHL.U32 R13, R4, 0x800, RZ ;  /* 0x00000800040d7824 */ /* 0x000fe200078e00ff */
[----:B------:R-:W-:Y:S01]  /*5830*/  MOV R7, R2 ;  /* 0x0000000200077202 */ /* 0x000fe20000000f00 */
[----:B------:R-:W-:Y:S01]  /*5840*/  IMAD.MOV.U32 R6, RZ, RZ, RZ ;  /* 0x000000ffff067224 */ /* 0x000fe200078e00ff */
[----:B------:R-:W-:Y:S02]  /*5850*/  IADD3 R0, PT, PT, RZ, -R15, -R14 ;  /* 0x8000000fff007210 */ /* 0x000fe40007ffe80e */
[----:B------:R-:W-:Y:S02]  /*5860*/  CS2R R42, SRZ ;  /* 0x00000000002a7805 */ /* 0x000fe4000001ff00 */
[----:B------:R-:W-:-:S07]  /*5870*/  LOP3.LUT R45, R3, 0x80000000, RZ, 0xfc, !PT ;  /* 0x80000000032d7812 */ /* 0x000fce00078efcff */
.L_x_72:
[----:B------:R-:W1:Y:S01]  /*5880*/  LDC.64 R2, c[0x4][RZ] ;  /* 0x01000000ff027b82 */ /* 0x000e620000000a00 */
[----:B0-----:R-:W-:Y:S02]  /*5890*/  R2UR UR10, R46 ;  /* 0x000000002e0a72ca */ /* 0x001fe400000e0000 */
[----:B------:R-:W-:Y:S01]  /*58a0*/  R2UR UR11, R47 ;  /* 0x000000002f0b72ca */ /* 0x000fe200000e0000 */
[----:B-1----:R-:W-:-:S12]  /*58b0*/  IMAD.WIDE R2, R7, 0x8, R2 ;  /* 0x0000000807027825 */ /* 0x002fd800078e0202 */
[----:B------:R-:W2:Y:S01]  /*58c0*/  LDG.E.64.CONSTANT R2, desc[UR10][R2.64] ;  /* 0x0000000a02027981 */ /* 0x000ea2000c1e9b00 */
[----:B------:R-:W-:Y:S02]  /*58d0*/  VIADD R0, R0, 0x1 ;  /* 0x0000000100007836 */ /* 0x000fe40000000000 */
[----:B------:R-:W-:Y:S02]  /*58e0*/  VIADD R7, R7, 0x1 ;  /* 0x0000000107077836 */ /* 0x000fe40000000000 */
[----:B--2---:R-:W-:-:S04]  /*58f0*/  IMAD.WIDE.U32 R4, P2, R2, R13, R42 ;  /* 0x0000000d02047225 */ /* 0x004fc8000784002a */
[----:B------:R-:W-:Y:S02]  /*5900*/  IMAD R9, R2, R45, RZ ;  /* 0x0000002d02097224 */ /* 0x000fe400078e02ff */
[CC--:B------:R-:W-:Y:S02]  /*5910*/  IMAD R40, R3.reuse, R13.reuse, RZ ;  /* 0x0000000d03287224 */ /* 0x0c0fe400078e02ff */
[----:B------:R-:W-:Y:S01]  /*5920*/  IMAD.HI.U32 R43, R3, R13, RZ ;  /* 0x0000000d032b7227 */ /* 0x000fe200078e00ff */
[----:B------:R-:W-:-:S03]  /*5930*/  IADD3 R5, P0, PT, R9, R5, RZ ;  /* 0x0000000509057210 */ /* 0x000fc60007f1e0ff */
[----:B------:R-:W-:Y:S01]  /*5940*/  IMAD R9, R6, 0x8, R1 ;  /* 0x0000000806097824 */ /* 0x000fe200078e0201 */
[----:B------:R-:W-:Y:S01]  /*5950*/  IADD3 R5, P1, PT, R40, R5, RZ ;  /* 0x0000000528057210 */ /* 0x000fe20007f3e0ff */
[----:B------:R-:W-:-:S04]  /*5960*/  IMAD.HI.U32 R40, R2, R45, RZ ;  /* 0x0000002d02287227 */ /* 0x000fc800078e00ff */
[----:B------:R1:W-:Y:S01]  /*5970*/  STL.64 [R9], R4 ;  /* 0x0000000409007387 */ /* 0x0003e20000100a00 */
[----:B------:R-:W-:Y:S01]  /*5980*/  IADD3.X R2, PT, PT, R40, RZ, RZ, P2, !PT ;  /* 0x000000ff28027210 */ /* 0x000fe200017fe4ff */
[----:B------:R-:W-:-:S03]  /*5990*/  IMAD.HI.U32 R40, R3, R45, RZ ;  /* 0x0000002d03287227 */ /* 0x000fc600078e00ff */
[----:B------:R-:W-:Y:S01]  /*59a0*/  IADD3.X R2, P0, PT, R43, R2, RZ, P0, !PT ;  /* 0x000000022b027210 */ /* 0x000fe2000071e4ff */
[----:B------:R-:W-:Y:S02]  /*59b0*/  IMAD R3, R3, R45, RZ ;  /* 0x0000002d03037224 */ /* 0x000fe400078e02ff */
[----:B------:R-:W-:-:S03]  /*59c0*/  VIADD R6, R6, 0x1 ;  /* 0x0000000106067836 */ /* 0x000fc60000000000 */
[----:B------:R-:W-:Y:S01]  /*59d0*/  IADD3.X R42, P1, PT, R3, R2, RZ, P1, !PT ;  /* 0x00000002032a7210 */ /* 0x000fe20000f3e4ff */
[----:B------:R-:W-:Y:S01]  /*59e0*/  IMAD.X R2, RZ, RZ, R40, P0 ;  /* 0x000000ffff027224 */ /* 0x000fe200000e0628 */
[----:B------:R-:W-:-:S04]  /*59f0*/  ISETP.NE.AND P0, PT, R0, -0xf, PT ;  /* 0xfffffff10000780c */ /* 0x000fc80003f05270 */
[----:B------:R-:W-:-:S09]  /*5a00*/  IADD3.X R43, PT, PT, RZ, R2, RZ, P1, !PT ;  /* 0x00000002ff2b7210 */ /* 0x000fd20000ffe4ff */
[----:B-1----:R-:W-:Y:S05]  /*5a10*/  @P0 BRA `(.L_x_72) ;  /* 0xfffffffc00980947 */ /* 0x002fea000383ffff */
[----:B------:R-:W-:Y:S05]  /*5a20*/  BSYNC.RECONVERGENT B3 ;  /* 0x0000000000037941 */ /* 0x000fea0003800200 */
.L_x_71:
[----:B------:R-:W-:-:S07]  /*5a30*/  MOV R2, R14 ;  /* 0x0000000e00027202 */ /* 0x000fce0000000f00 */
.L_x_70:
[----:B------:R-:W-:Y:S05]  /*5a40*/  BSYNC.RECONVERGENT B2 ;  /* 0x0000000000027941 */ /* 0x000fea0003800200 */
.L_x_69:
[----:B------:R-:W-:Y:S01]  /*5a50*/  LOP3.LUT P0, R47, R11, 0x3f, RZ, 0xc0, !PT ;  /* 0x0000003f0b2f7812 */ /* 0x000fe2000780c0ff */
[----:B------:R-:W-:-:S04]  /*5a60*/  IMAD.IADD R0, R15, 0x1, R2 ;  /* 0x000000010f007824 */ /* 0x000fc800078e0202 */
[----:B------:R-:W-:-:S05]  /*5a70*/  IMAD.U32 R45, R0, 0x8, R1 ;  /* 0x00000008002d7824 */ /* 0x000fca00078e0001 */
[----:B------:R0:W-:Y:S04]  /*5a80*/  STL.64 [R45+-0x78], R42 ;  /* 0xffff882a2d007387 */ /* 0x0001e80000100a00 */
[----:B------:R-:W2:Y:S04]  /*5a90*/  @P0 LDL.64 R6, [R1+0x8] ;  /* 0x0000080001060983 */ /* 0x000ea80000100a00 */
[----:B------:R-:W3:Y:S04]  /*5aa0*/  LDL.64 R14, [R1+0x10] ;  /* 0x00001000010e7983 */ /* 0x000ee80000100a00 */
[----:B------:R-:W4:Y:S01]  /*5ab0*/  LDL.64 R2, [R1+0x18] ;  /* 0x0000180001027983 */ /* 0x000f220000100a00 */
[----:B------:R-:W-:Y:S01]  /*5ac0*/  @P0 LOP3.LUT R0, R47, 0x3f, RZ, 0x3c, !PT ;  /* 0x0000003f2f000812 */ /* 0x000fe200078e3cff */
[----:B------:R-:W-:Y:S01]  /*5ad0*/  BSSY.RECONVERGENT B2, `(.L_x_73) ;  /* 0x0000034000027945 */ /* 0x000fe20003800200 */
[----:B--2---:R-:W-:-:S02]  /*5ae0*/  @P0 SHF.R.U64 R5, R6, 0x1, R7 ;  /* 0x0000000106050819 */ /* 0x004fc40000001207 */
[----:B------:R-:W-:Y:S02]  /*5af0*/  @P0 SHF.R.U32.HI R7, RZ, 0x1, R7 ;  /* 0x00000001ff070819 */ /* 0x000fe40000011607 */
[--C-:B---3--:R-:W-:Y:S02]  /*5b00*/  @P0 SHF.R.U32.HI R13, RZ, 0x1, R15.reuse ;  /* 0x00000001ff0d0819 */ /* 0x108fe4000001160f */
[C---:B------:R-:W-:Y:S02]  /*5b10*/  @P0 SHF.R.U64 R11, R14.reuse, 0x1, R15 ;  /* 0x000000010e0b0819 */ /* 0x040fe4000000120f */
[----:B------:R-:W-:Y:S02]  /*5b20*/  @P0 SHF.R.U64 R4, R5, R0, R7 ;  /* 0x0000000005040219 */ /* 0x000fe40000001207 */
[CC--:B------:R-:W-:Y:S02]  /*5b30*/  @P0 SHF.L.U64.HI R6, R14.reuse, R47.reuse, R15 ;  /* 0x0000002f0e060219 */ /* 0x0c0fe4000001020f */
[----:B------:R-:W-:-:S02]  /*5b40*/  @P0 SHF.L.U32 R9, R14, R47, RZ ;  /* 0x0000002f0e090219 */ /* 0x000fc400000006ff */
[-C--:B------:R-:W-:Y:S02]  /*5b50*/  @P0 SHF.R.U32.HI R5, RZ, R0.reuse, R7 ;  /* 0x00000000ff050219 */ /* 0x080fe40000011607 */
[----:B----4-:R-:W-:Y:S02]  /*5b60*/  @P0 SHF.L.U32 R7, R2, R47, RZ ;  /* 0x0000002f02070219 */ /* 0x010fe400000006ff */
[----:B------:R-:W-:Y:S02]  /*5b70*/  @P0 SHF.R.U64 R40, R11, R0, R13 ;  /* 0x000000000b280219 */ /* 0x000fe4000000120d */
[----:B------:R-:W-:Y:S02]  /*5b80*/  @P0 LOP3.LUT R14, R9, R4, RZ, 0xfc, !PT ;  /* 0x00000004090e0212 */ /* 0x000fe400078efcff */
[----:B------:R-:W-:Y:S02]  /*5b90*/  @P0 LOP3.LUT R15, R6, R5, RZ, 0xfc, !PT ;  /* 0x00000005060f0212 */ /* 0x000fe400078efcff */
[----:B------:R-:W-:-:S02]  /*5ba0*/  @P0 SHF.L.U64.HI R5, R2, R47, R3 ;  /* 0x0000002f02050219 */ /* 0x000fc40000010203 */
[----:B------:R-:W-:Y:S02]  /*5bb0*/  @P0 LOP3.LUT R2, R7, R40, RZ, 0xfc, !PT ;  /* 0x0000002807020212 */ /* 0x000fe400078efcff */
[----:B------:R-:W-:Y:S02]  /*5bc0*/  @P0 SHF.R.U32.HI R0, RZ, R0, R13 ;  /* 0x00000000ff000219 */ /* 0x000fe4000001160d */
[C---:B------:R-:W-:Y:S02]  /*5bd0*/  SHF.L.U32 R7, R14.reuse, 0x2, RZ ;  /* 0x000000020e077819 */ /* 0x040fe400000006ff */
[----:B------:R-:W-:Y:S02]  /*5be0*/  SHF.L.U64.HI R13, R14, 0x2, R15 ;  /* 0x000000020e0d7819 */ /* 0x000fe4000001020f */
[----:B------:R-:W-:Y:S02]  /*5bf0*/  @P0 LOP3.LUT R3, R5, R0, RZ, 0xfc, !PT ;  /* 0x0000000005030212 */ /* 0x000fe400078efcff */
[----:B------:R-:W-:-:S02]  /*5c00*/  SHF.L.W.U32.HI R15, R15, 0x2, R2 ;  /* 0x000000020f0f7819 */ /* 0x000fc40000010e02 */
[----:B------:R-:W-:Y:S02]  /*5c10*/  IADD3 RZ, P0, PT, RZ, -R7, RZ ;  /* 0x80000007ffff7210 */ /* 0x000fe40007f1e0ff */
[----:B------:R-:W-:Y:S02]  /*5c20*/  LOP3.LUT R4, RZ, R13, RZ, 0x33, !PT ;  /* 0x0000000dff047212 */ /* 0x000fe400078e33ff */
[----:B------:R-:W-:Y:S02]  /*5c30*/  SHF.L.W.U32.HI R0, R2, 0x2, R3 ;  /* 0x0000000202007819 */ /* 0x000fe40000010e03 */
[----:B------:R-:W-:Y:S02]  /*5c40*/  LOP3.LUT R2, RZ, R15, RZ, 0x33, !PT ;  /* 0x0000000fff027212 */ /* 0x000fe400078e33ff */
[----:B------:R-:W-:Y:S02]  /*5c50*/  IADD3.X R4, P0, PT, RZ, R4, RZ, P0, !PT ;  /* 0x00000004ff047210 */ /* 0x000fe4000071e4ff */
[----:B------:R-:W-:-:S02]  /*5c60*/  LOP3.LUT R5, RZ, R0, RZ, 0x33, !PT ;  /* 0x00000000ff057212 */ /* 0x000fc400078e33ff */
[----:B------:R-:W-:Y:S02]  /*5c70*/  IADD3.X R2, P1, PT, RZ, R2, RZ, P0, !PT ;  /* 0x00000002ff027210 */ /* 0x000fe4000073e4ff */
[----:B------:R-:W-:-:S03]  /*5c80*/  ISETP.GT.U32.AND P2, PT, R15, -0x1, PT ;  /* 0xffffffff0f00780c */ /* 0x000fc60003f44070 */
[----:B------:R-:W-:Y:S01]  /*5c90*/  IMAD.X R5, RZ, RZ, R5, P1 ;  /* 0x000000ffff057224 */ /* 0x000fe200008e0605 */
[----:B------:R-:W-:-:S04]  /*5ca0*/  ISETP.GT.AND.EX P0, PT, R0, -0x1, PT, P2 ;  /* 0xffffffff0000780c */ /* 0x000fc80003f04320 */
[----:B------:R-:W-:Y:S02]  /*5cb0*/  SEL R11, R0, R5, P0 ;  /* 0x00000005000b7207 */ /* 0x000fe40000000000 */
[----:B------:R-:W-:Y:S02]  /*5cc0*/  SEL R9, R15, R2, P0 ;  /* 0x000000020f097207 */ /* 0x000fe40000000000 */
[----:B------:R-:W-:Y:S02]  /*5cd0*/  ISETP.NE.U32.AND P1, PT, R11, RZ, PT ;  /* 0x000000ff0b00720c */ /* 0x000fe40003f25070 */
[----:B------:R-:W-:Y:S02]  /*5ce0*/  SEL R4, R13, R4, P0 ;  /* 0x000000040d047207 */ /* 0x000fe40000000000 */
[----:B------:R-:W-:Y:S02]  /*5cf0*/  SEL R2, R9, R11, !P1 ;  /* 0x0000000b09027207 */ /* 0x000fe40004800000 */
[----:B------:R-:W-:-:S04]  /*5d00*/  @!P0 IADD3 R7, PT, PT, -R7, RZ, RZ ;  /* 0x000000ff07078210 */ /* 0x000fc80007ffe1ff */
[----:B------:R-:W1:Y:S02]  /*5d10*/  FLO.U32 R2, R2 ;  /* 0x0000000200027300 */ /* 0x000e6400000e0000 */
[C---:B-1----:R-:W-:Y:S02]  /*5d20*/  IADD3 R5, PT, PT, -R2.reuse, 0x1f, RZ ;  /* 0x0000001f02057810 */ /* 0x042fe40007ffe1ff */
[----:B------:R-:W-:-:S03]  /*5d30*/  IADD3 R6, PT, PT, -R2, 0x3f, RZ ;  /* 0x0000003f02067810 */ /* 0x000fc60007ffe1ff */
[----:B------:R-:W-:-:S05]  /*5d40*/  @P1 IMAD.MOV R6, RZ, RZ, R5 ;  /* 0x000000ffff061224 */ /* 0x000fca00078e0205 */
[----:B------:R-:W-:-:S13]  /*5d50*/  ISETP.NE.AND P1, PT, R6, RZ, PT ;  /* 0x000000ff0600720c */ /* 0x000fda0003f25270 */
[----:B0-----:R-:W-:Y:S05]  /*5d60*/  @!P1 BRA `(.L_x_74) ;  /* 0x0000000000289947 */ /* 0x001fea0003800000 */
[--C-:B------:R-:W-:Y:S02]  /*5d70*/  SHF.R.U64 R5, R7, 0x1, R4.reuse ;  /* 0x0000000107057819 */ /* 0x100fe40000001204 */
[C---:B------:R-:W-:Y:S02]  /*5d80*/  LOP3.LUT R2, R6.reuse, 0x3f, RZ, 0xc0, !PT ;  /* 0x0000003f06027812 */ /* 0x040fe400078ec0ff */
[----:B------:R-:W-:Y:S02]  /*5d90*/  SHF.R.U32.HI R7, RZ, 0x1, R4 ;  /* 0x00000001ff077819 */ /* 0x000fe40000011604 */
[----:B------:R-:W-:Y:S02]  /*5da0*/  LOP3.LUT R4, R6, 0x3f, RZ, 0xc, !PT ;  /* 0x0000003f06047812 */ /* 0x000fe400078e0cff */
[CC--:B------:R-:W-:Y:S02]  /*5db0*/  SHF.L.U64.HI R11, R9.reuse, R2.reuse, R11 ;  /* 0x00000002090b7219 */ /* 0x0c0fe4000001020b */
[----:B------:R-:W-:-:S02]  /*5dc0*/  SHF.L.U32 R9, R9, R2, RZ ;  /* 0x0000000209097219 */ /* 0x000fc400000006ff */
[-CC-:B------:R-:W-:Y:S02]  /*5dd0*/  SHF.R.U64 R2, R5, R4.reuse, R7.reuse ;  /* 0x0000000405027219 */ /* 0x180fe40000001207 */
[----:B------:R-:W-:Y:S02]  /*5de0*/  SHF.R.U32.HI R4, RZ, R4, R7 ;  /* 0x00000004ff047219 */ /* 0x000fe40000011607 */
[----:B------:R-:W-:Y:S02]  /*5df0*/  LOP3.LUT R9, R9, R2, RZ, 0xfc, !PT ;  /* 0x0000000209097212 */ /* 0x000fe400078efcff */
[----:B------:R-:W-:-:S07]  /*5e00*/  LOP3.LUT R11, R11, R4, RZ, 0xfc, !PT ;  /* 0x000000040b0b7212 */ /* 0x000fce00078efcff */
.L_x_74:
[----:B------:R-:W-:Y:S05]  /*5e10*/  BSYNC.RECONVERGENT B2 ;  /* 0x0000000000027941 */ /* 0x000fea0003800200 */
.L_x_73:
[----:B------:R-:W-:-:S04]  /*5e20*/  IMAD.WIDE.U32 R14, R9, 0x2168c235, RZ ;  /* 0x2168c235090e7825 */ /* 0x000fc800078e00ff */
[----:B------:R-:W-:Y:S01]  /*5e30*/  IMAD.MOV.U32 R4, RZ, RZ, R15 ;  /* 0x000000ffff047224 */ /* 0x000fe200078e000f */
[----:B------:R-:W-:Y:S01]  /*5e40*/  IADD3 RZ, P1, PT, R14, R14, RZ ;  /* 0x0000000e0eff7210 */ /* 0x000fe20007f3e0ff */
[----:B------:R-:W-:Y:S02]  /*5e50*/  IMAD.MOV.U32 R5, RZ, RZ, RZ ;  /* 0x000000ffff057224 */ /* 0x000fe400078e00ff */
[----:B------:R-:W-:-:S04]  /*5e60*/  IMAD.HI.U32 R2, R11, -0x36f0255e, RZ ;  /* 0xc90fdaa20b027827 */ /* 0x000fc800078e00ff */
[----:B------:R-:W-:-:S04]  /*5e70*/  IMAD.WIDE.U32 R4, R9, -0x36f0255e, R4 ;  /* 0xc90fdaa209047825 */ /* 0x000fc800078e0004 */
[----:B------:R-:W-:-:S04]  /*5e80*/  IMAD.WIDE.U32 R4, P2, R11, 0x2168c235, R4 ;  /* 0x2168c2350b047825 */ /* 0x000fc80007840004 */
[----:B------:R-:W-:Y:S01]  /*5e90*/  IMAD R11, R11, -0x36f0255e, RZ ;  /* 0xc90fdaa20b0b7824 */ /* 0x000fe200078e02ff */
[----:B------:R-:W-:Y:S02]  /*5ea0*/  IADD3.X R2, PT, PT, R2, RZ, RZ, P2, !PT ;  /* 0x000000ff02027210 */ /* 0x000fe400017fe4ff */
[----:B------:R-:W-:Y:S02]  /*5eb0*/  IADD3.X RZ, P1, PT, R4, R4, RZ, P1, !PT ;  /* 0x0000000404ff7210 */ /* 0x000fe40000f3e4ff */
[----:B------:R-:W-:-:S04]  /*5ec0*/  IADD3 R5, P2, PT, R11, R5, RZ ;  /* 0x000000050b057210 */ /* 0x000fc80007f5e0ff */
[C---:B------:R-:W-:Y:S01]  /*5ed0*/  ISETP.GT.U32.AND P3, PT, R5.reuse, RZ, PT ;  /* 0x000000ff0500720c */ /* 0x040fe20003f64070 */
[----:B------:R-:W-:Y:S01]  /*5ee0*/  IMAD.X R2, RZ, RZ, R2, P2 ;  /* 0x000000ffff027224 */ /* 0x000fe200010e0602 */
[----:B------:R-:W-:-:S04]  /*5ef0*/  IADD3.X R4, P2, PT, R5, R5, RZ, P1, !PT ;  /* 0x0000000505047210 */ /* 0x000fc80000f5e4ff */
[C---:B------:R-:W-:Y:S01]  /*5f00*/  ISETP.GT.AND.EX P1, PT, R2.reuse, RZ, PT, P3 ;  /* 0x000000ff0200720c */ /* 0x040fe20003f24330 */
[----:B------:R-:W-:-:S03]  /*5f10*/  IMAD.X R7, R2, 0x1, R2, P2 ;  /* 0x0000000102077824 */ /* 0x000fc600010e0602 */
[----:B------:R-:W-:Y:S02]  /*5f20*/  SEL R4, R4, R5, P1 ;  /* 0x0000000504047207 */ /* 0x000fe40000800000 */
[----:B------:R-:W-:Y:S02]  /*5f30*/  SEL R5, R7, R2, P1 ;  /* 0x0000000207057207 */ /* 0x000fe40000800000 */
[----:B------:R-:W-:Y:S02]  /*5f40*/  IADD3 R4, P2, PT, R4, 0x1, RZ ;  /* 0x0000000104047810 */ /* 0x000fe40007f5e0ff */
[----:B------:R-:W-:Y:S02]  /*5f50*/  SEL R7, RZ, 0xffffffff, !P1 ;  /* 0xffffffffff077807 */ /* 0x000fe40004800000 */
[----:B------:R-:W-:Y:S02]  /*5f60*/  IADD3.X R5, PT, PT, RZ, R5, RZ, P2, !PT ;  /* 0x00000005ff057210 */ /* 0x000fe400017fe4ff */
[----:B------:R-:W-:Y:S01]  /*5f70*/  LOP3.LUT P1, R41, R41, 0x80000000, RZ, 0xc0, !PT ;  /* 0x8000000029297812 */ /* 0x000fe2000782c0ff */
[----:B------:R-:W-:Y:S01]  /*5f80*/  IMAD.IADD R2, R7, 0x1, -R6 ;  /* 0x0000000107027824 */ /* 0x000fe200078e0a06 */
[----:B------:R-:W-:-:S02]  /*5f90*/  SHF.R.U64 R4, R4, 0xa, R5 ;  /* 0x0000000a04047819 */ /* 0x000fc40000001205 */
[----:B------:R-:W-:Y:S01]  /*5fa0*/  SHF.R.U32.HI R7, RZ, 0x1e, R3 ;  /* 0x0000001eff077819 */ /* 0x000fe20000011603 */
[----:B------:R-:W-:Y:S01]  /*5fb0*/  IMAD.SHL.U32 R2, R2, 0x100000, RZ ;  /* 0x0010000002027824 */ /* 0x000fe200078e00ff */
[----:B------:R-:W-:Y:S02]  /*5fc0*/  IADD3 R4, P2, PT, R4, 0x1, RZ ;  /* 0x0000000104047810 */ /* 0x000fe40007f5e0ff */
[----:B------:R-:W-:Y:S02]  /*5fd0*/  LEA.HI R0, R0, R7, RZ, 0x1 ;  /* 0x0000000700007211 */ /* 0x000fe400078f08ff */
[----:B------:R-:W-:Y:S02]  /*5fe0*/  LEA.HI.X R5, R5, RZ, RZ, 0x16, P2 ;  /* 0x000000ff05057211 */ /* 0x000fe400010fb4ff */
[----:B------:R-:W-:Y:S02]  /*5ff0*/  @!P0 LOP3.LUT R41, R41, 0x80000000, RZ, 0x3c, !PT ;  /* 0x8000000029298812 */ /* 0x000fe400078e3cff */
[----:B------:R-:W-:-:S02]  /*6000*/  SHF.R.U64 R4, R4, 0x1, R5 ;  /* 0x0000000104047819 */ /* 0x000fc40000001205 */
[----:B------:R-:W-:Y:S02]  /*6010*/  SHF.R.U32.HI R3, RZ, 0x1, R5 ;  /* 0x00000001ff037819 */ /* 0x000fe40000011605 */
[----:B------:R-:W-:Y:S02]  /*6020*/  IADD3 R4, P2, P3, RZ, RZ, R4 ;  /* 0x000000ffff047210 */ /* 0x000fe40007b5e004 */
[----:B------:R-:W-:Y:S02]  /*6030*/  @P1 IADD3 R0, PT, PT, -R0, RZ, RZ ;  /* 0x000000ff00001210 */ /* 0x000fe40007ffe1ff */
[----:B------:R-:W-:-:S04]  /*6040*/  IADD3.X R2, PT, PT, R2, 0x3fe00000, R3, P2, P3 ;  /* 0x3fe0000002027810 */ /* 0x000fc800017e6403 */
[----:B------:R-:W-:-:S07]  /*6050*/  LOP3.LUT R5, R2, R41, RZ, 0xfc, !PT ;  /* 0x0000002902057212 */ /* 0x000fce00078efcff */
.L_x_68:
[----:B------:R-:W-:-:S04]  /*6060*/  IMAD.MOV.U32 R9, RZ, RZ, 0x0 ;  /* 0x00000000ff097424 */ /* 0x000fc800078e00ff */
[----:B------:R-:W-:Y:S05]  /*6070*/  RET.REL.NODEC R8 `(_Z17f0_LFA_cudaKernelPdS_S_S_S_S_S_S_S_S_S_S_S_S_S_S_S_S_S_PiS0_S_S_S_iiiidi) ;  /* 0xffffff9c08e07950 */ /* 0x000fea0003c3ffff */
.L_x_75:
[----:B------:R-:W-:-:S00]  /*6080*/  BRA `(.L_x_75) ;  /* 0xfffffffc00fc7947 */ /* 0x000fc0000383ffff */
[----:B------:R-:W-:-:S00]  /*6090*/  NOP ;  /* 0x0000000000007918 */ /* 0x000fc00000000000 */
        /* <DEDUP_REMOVED lines=14> */
.L_x_78:


//--------------------- .nv.global.init           --------------------------
	.section	.nv.global.init,"aw",@progbits
	.align	8
.nv.global.init:
	.type		__cudart_i2opi_d,@object
	.size		__cudart_i2opi_d,(.L_0 - __cudart_i2opi_d)
__cudart_i2opi_d:
        /*0000*/ 	.byte	0x08, 0x5d, 0x8d, 0x1f, 0xb1, 0x5f, 0xfb, 0x6b, 0xea, 0x92, 0x52, 0x8a, 0xf7, 0x39, 0x07, 0x3d
        /* <DEDUP_REMOVED lines=8> */
.L_0:


//--------------------- .nv.shared.reserved.0     --------------------------
	.section	.nv.shared.reserved.0,"aw",@nobits
	.weak		__nv_reservedSMEM_offset_0_alias
	.size		__nv_reservedSMEM_offset_0_alias, 0, 64
	.other		__nv_reservedSMEM_offset_0_alias,@"STO_CUDA_RESERVED_SHARED STV_DEFAULT"
__nv_reservedSMEM_offset_0_alias:
	.zero		0
	.zero		64


//--------------------- .nv.constant0._Z17f0_LFA_cudaKernelPdS_S_S_S_S_S_S_S_S_S_S_S_S_S_S_S_S_S_PiS0_S_S_S_iiiidi --------------------------
	.section	.nv.constant0._Z17f0_LFA_cudaKernelPdS_S_S_S_S_S_S_S_S_S_S_S_S_S_S_S_S_S_PiS0_S_S_S_iiiidi,"a",@progbits
	.sectionflags	@""
	.align	4
.nv.constant0._Z17f0_LFA_cudaKernelPdS_S_S_S_S_S_S_S_S_S_S_S_S_S_S_S_S_S_PiS0_S_S_S_iiiidi:
	.zero		1116


//--------------------- SYMBOLS --------------------------

	.type		.nv.reservedSmem.offset0,@object
	.size		.nv.reservedSmem.offset0,0x4
